	.target	sm_90a

	.elftype	@"ET_EXEC"


//--------------------- .note.nv.tkinfo           --------------------------
	.section	.note.nv.tkinfo,"",@"SHT_NOTE"
	.sectionflags	@"SHF_NOTE_NV_TKINFO"
	.tkinfo
        /*0018*/ 	.word	0x00000002
        /*0030*/ 	.string	""
        /*0030*/ 	.string	"ptxas"
        /*0030*/ 	.string	"Cuda compilation tools, release 13.0, V13.0.88"
        /*0030*/ 	.string	"Build cuda_13.0.r13.0/compiler.36424714_0"
        /*0030*/ 	.string	"-arch sm_90a -m 64 "



//--------------------- .note.nv.cuinfo           --------------------------
	.section	.note.nv.cuinfo,"",@"SHT_NOTE"
	.sectionflags	@"SHF_NOTE_NV_CUINFO"
        /*0018*/ 	.short	0x0002
        /*001a*/ 	.short	0x005a
        /*001c*/ 	.short	0x0082
	.zero		2


//--------------------- .nv.info                  --------------------------
	.section	.nv.info,"",@"SHT_CUDA_INFO"
	.align	4


	//----- nvinfo : EIATTR_REGCOUNT
	.align		4
        /*0000*/ 	.byte	0x04, 0x2f
        /*0002*/ 	.short	(.L_15 - .L_14)
	.align		4
.L_14:
        /*0004*/ 	.word	index@(_ZN7cutlass13device_kernelINS_4gemm6kernel13GemmUniversalIN4cute5tupleIJiiiiEEENS1_10collective13CollectiveMmaINS1_34MainloopSm90TmaGmmaWarpSpecializedILi25ENS5_IJNS4_1CILi1EEESB_SB_EEENS1_35KernelTmaWarpSpecializedCooperativeEEENS5_IJNSA_ILi256EEENSA_ILi32EEENSA_ILi16EEEEEENS_10bfloat16_tENS5_IJlSB_lEEESJ_SK_NS4_8TiledMMAINS4_8MMA_AtomIJNS4_4SM904GMMA27MMA_64x32x16_F32BF16BF16_SSILNSO_5MajorE0ELSQ_0ELNSO_7ScaleInE1ELSR_1EEEEEENS4_6LayoutINS5_IJNSA_ILi2EEESB_SB_EEENS5_IJSB_NSA_ILi0EEESX_EEEEENS5_IJNS4_10UnderscoreES10_S10_EEEEENS4_13SM90_TMA_LOADENS4_14ComposedLayoutINS4_7SwizzleILi1ELi4ELi3EEENS4_18smem_ptr_flag_bitsILi16EEENSU_INS5_IJNSA_ILi8EEESH_EEENS5_IJSH_SB_EEEEEEEvNS4_8identityES13_S1D_vS1E_EENS_8epilogue10collective6detail29Sm90TmaWarpSpecializedAdapterINS1H_15DefaultEpilogueISJ_SK_SK_NS1G_6thread17LinearCombinationISJ_Li1EffLNS1L_9ScaleType4KindE0ELNS_15FloatRoundStyleE2ESJ_EENS1_15EpilogueDefaultEEEEEvvEEEEvNT_6ParamsE)
        /*0008*/ 	.word	0x000000a8


	//----- nvinfo : EIATTR_FRAME_SIZE
	.align		4
.L_15:
        /*000c*/ 	.byte	0x04, 0x11
        /*000e*/ 	.short	(.L_17 - .L_16)
	.align		4
.L_16:
        /*0010*/ 	.word	index@(_ZN7cutlass13device_kernelINS_4gemm6kernel13GemmUniversalIN4cute5tupleIJiiiiEEENS1_10collective13CollectiveMmaINS1_34MainloopSm90TmaGmmaWarpSpecializedILi25ENS5_IJNS4_1CILi1EEESB_SB_EEENS1_35KernelTmaWarpSpecializedCooperativeEEENS5_IJNSA_ILi256EEENSA_ILi32EEENSA_ILi16EEEEEENS_10bfloat16_tENS5_IJlSB_lEEESJ_SK_NS4_8TiledMMAINS4_8MMA_AtomIJNS4_4SM904GMMA27MMA_64x32x16_F32BF16BF16_SSILNSO_5MajorE0ELSQ_0ELNSO_7ScaleInE1ELSR_1EEEEEENS4_6LayoutINS5_IJNSA_ILi2EEESB_SB_EEENS5_IJSB_NSA_ILi0EEESX_EEEEENS5_IJNS4_10UnderscoreES10_S10_EEEEENS4_13SM90_TMA_LOADENS4_14ComposedLayoutINS4_7SwizzleILi1ELi4ELi3EEENS4_18smem_ptr_flag_bitsILi16EEENSU_INS5_IJNSA_ILi8EEESH_EEENS5_IJSH_SB_EEEEEEEvNS4_8identityES13_S1D_vS1E_EENS_8epilogue10collective6detail29Sm90TmaWarpSpecializedAdapterINS1H_15DefaultEpilogueISJ_SK_SK_NS1G_6thread17LinearCombinationISJ_Li1EffLNS1L_9ScaleType4KindE0ELNS_15FloatRoundStyleE2ESJ_EENS1_15EpilogueDefaultEEEEEvvEEEEvNT_6ParamsE)
        /*0014*/ 	.word	0x00000000


	//----- nvinfo : EIATTR_MIN_STACK_SIZE
	.align		4
.L_17:
        /*0018*/ 	.byte	0x04, 0x12
        /*001a*/ 	.short	(.L_19 - .L_18)
	.align		4
.L_18:
        /*001c*/ 	.word	index@(_ZN7cutlass13device_kernelINS_4gemm6kernel13GemmUniversalIN4cute5tupleIJiiiiEEENS1_10collective13CollectiveMmaINS1_34MainloopSm90TmaGmmaWarpSpecializedILi25ENS5_IJNS4_1CILi1EEESB_SB_EEENS1_35KernelTmaWarpSpecializedCooperativeEEENS5_IJNSA_ILi256EEENSA_ILi32EEENSA_ILi16EEEEEENS_10bfloat16_tENS5_IJlSB_lEEESJ_SK_NS4_8TiledMMAINS4_8MMA_AtomIJNS4_4SM904GMMA27MMA_64x32x16_F32BF16BF16_SSILNSO_5MajorE0ELSQ_0ELNSO_7ScaleInE1ELSR_1EEEEEENS4_6LayoutINS5_IJNSA_ILi2EEESB_SB_EEENS5_IJSB_NSA_ILi0EEESX_EEEEENS5_IJNS4_10UnderscoreES10_S10_EEEEENS4_13SM90_TMA_LOADENS4_14ComposedLayoutINS4_7SwizzleILi1ELi4ELi3EEENS4_18smem_ptr_flag_bitsILi16EEENSU_INS5_IJNSA_ILi8EEESH_EEENS5_IJSH_SB_EEEEEEEvNS4_8identityES13_S1D_vS1E_EENS_8epilogue10collective6detail29Sm90TmaWarpSpecializedAdapterINS1H_15DefaultEpilogueISJ_SK_SK_NS1G_6thread17LinearCombinationISJ_Li1EffLNS1L_9ScaleType4KindE0ELNS_15FloatRoundStyleE2ESJ_EENS1_15EpilogueDefaultEEEEEvvEEEEvNT_6ParamsE)
        /*0020*/ 	.word	0x00000000
.L_19:


//--------------------- .nv.compat                --------------------------
	.section	.nv.compat,"",@"SHT_CUDA_COMPAT_INFO"
	.align	4
        /*0000*/ 	.byte	0x02, 0x09, 0x01, 0x00, 0x02, 0x02, 0x04, 0x00, 0x02, 0x05, 0x05, 0x00, 0x03, 0x07, 0x01, 0x01
        /*0010*/ 	.byte	0x02, 0x03, 0x01, 0x00, 0x02, 0x06, 0x01, 0x00, 0x04, 0x0b, 0x08, 0x00, 0x00, 0x00, 0x00, 0x00
        /*0020*/ 	.byte	0x00, 0x00, 0x00, 0x00


//--------------------- .nv.info._ZN7cutlass13device_kernelINS_4gemm6kernel13GemmUniversalIN4cute5tupleIJiiiiEEENS1_10collective13CollectiveMmaINS1_34MainloopSm90TmaGmmaWarpSpecializedILi25ENS5_IJNS4_1CILi1EEESB_SB_EEENS1_35KernelTmaWarpSpecializedCooperativeEEENS5_IJNSA_ILi256EEENSA_ILi32EEENSA_ILi16EEEEEENS_10bfloat16_tENS5_IJlSB_lEEESJ_SK_NS4_8TiledMMAINS4_8MMA_AtomIJNS4_4SM904GMMA27MMA_64x32x16_F32BF16BF16_SSILNSO_5MajorE0ELSQ_0ELNSO_7ScaleInE1ELSR_1EEEEEENS4_6LayoutINS5_IJNSA_ILi2EEESB_SB_EEENS5_IJSB_NSA_ILi0EEESX_EEEEENS5_IJNS4_10UnderscoreES10_S10_EEEEENS4_13SM90_TMA_LOADENS4_14ComposedLayoutINS4_7SwizzleILi1ELi4ELi3EEENS4_18smem_ptr_flag_bitsILi16EEENSU_INS5_IJNSA_ILi8EEESH_EEENS5_IJSH_SB_EEEEEEEvNS4_8identityES13_S1D_vS1E_EENS_8epilogue10collective6detail29Sm90TmaWarpSpecializedAdapterINS1H_15DefaultEpilogueISJ_SK_SK_NS1G_6thread17LinearCombinationISJ_Li1EffLNS1L_9ScaleType4KindE0ELNS_15FloatRoundStyleE2ESJ_EENS1_15EpilogueDefaultEEEEEvvEEEEvNT_6ParamsE --------------------------
	.section	.nv.info._ZN7cutlass13device_kernelINS_4gemm6kernel13GemmUniversalIN4cute5tupleIJiiiiEEENS1_10collective13CollectiveMmaINS1_34MainloopSm90TmaGmmaWarpSpecializedILi25ENS5_IJNS4_1CILi1EEESB_SB_EEENS1_35KernelTmaWarpSpecializedCooperativeEEENS5_IJNSA_ILi256EEENSA_ILi32EEENSA_ILi16EEEEEENS_10bfloat16_tENS5_IJlSB_lEEESJ_SK_NS4_8TiledMMAINS4_8MMA_AtomIJNS4_4SM904GMMA27MMA_64x32x16_F32BF16BF16_SSILNSO_5MajorE0ELSQ_0ELNSO_7ScaleInE1ELSR_1EEEEEENS4_6LayoutINS5_IJNSA_ILi2EEESB_SB_EEENS5_IJSB_NSA_ILi0EEESX_EEEEENS5_IJNS4_10UnderscoreES10_S10_EEEEENS4_13SM90_TMA_LOADENS4_14ComposedLayoutINS4_7SwizzleILi1ELi4ELi3EEENS4_18smem_ptr_flag_bitsILi16EEENSU_INS5_IJNSA_ILi8EEESH_EEENS5_IJSH_SB_EEEEEEEvNS4_8identityES13_S1D_vS1E_EENS_8epilogue10collective6detail29Sm90TmaWarpSpecializedAdapterINS1H_15DefaultEpilogueISJ_SK_SK_NS1G_6thread17LinearCombinationISJ_Li1EffLNS1L_9ScaleType4KindE0ELNS_15FloatRoundStyleE2ESJ_EENS1_15EpilogueDefaultEEEEEvvEEEEvNT_6ParamsE,"",@"SHT_CUDA_INFO"
	.sectionflags	@""
	.align	4


	//----- nvinfo : EIATTR_CUDA_API_VERSION
	.align		4
        /*0000*/ 	.byte	0x04, 0x37
        /*0002*/ 	.short	(.L_21 - .L_20)
.L_20:
        /*0004*/ 	.word	0x00000082


	//----- nvinfo : EIATTR_KPARAM_INFO
	.align		4
.L_21:
        /*0008*/ 	.byte	0x04, 0x17
        /*000a*/ 	.short	(.L_23 - .L_22)
.L_22:
        /*000c*/ 	.word	0x00000000
        /*0010*/ 	.short	0x0000
        /*0012*/ 	.short	0x0070
        /*0014*/ 	.byte	0x00, 0xf0, 0x01, 0x10


	//----- nvinfo : EIATTR_SPARSE_MMA_MASK
	.align		4
.L_23:
        /*0018*/ 	.byte	0x03, 0x50
        /*001a*/ 	.short	0x0000


	//----- nvinfo : EIATTR_MAXREG_COUNT
	.align		4
        /*001c*/ 	.byte	0x03, 0x1b
        /*001e*/ 	.short	0x00a8


	//----- nvinfo : EIATTR_NUM_BARRIERS
	.align		4
        /*0020*/ 	.byte	0x02, 0x4c
        /*0022*/ 	.byte	0x01
	.zero		1


	//----- nvinfo : EIATTR_EXTERNS
	.align		4
        /*0024*/ 	.byte	0x04, 0x0f
        /*0026*/ 	.short	(.L_25 - .L_24)


	//   ....[0]....
	.align		4
.L_24:
        /*0028*/ 	.word	index@(__assertfail)


	//----- nvinfo : EIATTR_MERCURY_ISA_VERSION
	.align		4
.L_25:
        /*002c*/ 	.byte	0x03, 0x5f
        /*002e*/ 	.short	0x0101


	//----- nvinfo : EIATTR_INT_WARP_WIDE_INSTR_OFFSETS
	.align		4
        /*0030*/ 	.byte	0x04, 0x31
        /*0032*/ 	.short	(.L_27 - .L_26)


	//   ....[0]....
.L_26:
        /*0034*/ 	.word	0x00000680


	//   ....[1]....
        /*0038*/ 	.word	0x000006b0


	//   ....[2]....
        /*003c*/ 	.word	0x00000790


	//----- nvinfo : EIATTR_COOP_GROUP_MASK_REGIDS
	.align		4
.L_27:
        /*0040*/ 	.byte	0x04, 0x29
        /*0042*/ 	.short	(.L_29 - .L_28)


	//   ....[0]....
.L_28:
        /*0044*/ 	.word	0xffffffff


	//   ....[1]....
        /*0048*/ 	.word	0xffffffff


	//   ....[2]....
        /*004c*/ 	.word	0xffffffff


	//   ....[3]....
        /*0050*/ 	.word	0xffffffff


	//   ....[4]....
        /*0054*/ 	.word	0xffffffff


	//----- nvinfo : EIATTR_COOP_GROUP_INSTR_OFFSETS
	.align		4
.L_29:
        /*0058*/ 	.byte	0x04, 0x28
        /*005a*/ 	.short	(.L_31 - .L_30)


	//   ....[0]....
.L_30:
        /*005c*/ 	.word	0x00000060


	//   ....[1]....
        /*0060*/ 	.word	0x00000070


	//   ....[2]....
        /*0064*/ 	.word	0x00000130


	//   ....[3]....
        /*0068*/ 	.word	0x00000590


	//   ....[4]....
        /*006c*/ 	.word	0x00001240


	//----- nvinfo : EIATTR_REG_RECONFIG
	.align		4
.L_31:
        /*0070*/ 	.byte	0x01, 0x54
	.zero		2


	//----- nvinfo : EIATTR_SYSCALL_OFFSETS
	.align		4
        /*0074*/ 	.byte	0x04, 0x46
        /*0076*/ 	.short	(.L_33 - .L_32)


	//   ....[0]....
.L_32:
        /*0078*/ 	.word	0x00001400


	//----- nvinfo : EIATTR_MBARRIER_INSTR_OFFSETS
	.align		4
.L_33:
        /*007c*/ 	.byte	0x04, 0x39
        /*007e*/ 	.short	(.L_35 - .L_34)


	//   ....[0]....
.L_34:
        /*0080*/ 	.word	0x00000250
        /*0084*/ 	.word	0x000000ff
        /*0088*/ 	.word	0x00000000
        /*008c*/ 	.short	0x0100
        /*008e*/ 	.byte	0x08
	.zero		1


	//   ....[1]....
        /*0090*/ 	.word	0x00000260
        /*0094*/ 	.word	0x000000ff
        /*0098*/ 	.word	0x000000c8
        /*009c*/ 	.short	0x0100
        /*009e*/ 	.byte	0x08
	.zero		1


	//   ....[2]....
        /*00a0*/ 	.word	0x00000270
        /*00a4*/ 	.word	0x000000ff
        /*00a8*/ 	.word	0x00000008
        /*00ac*/ 	.short	0x0100
        /*00ae*/ 	.byte	0x08
	.zero		1


	//   ....[3]....
        /*00b0*/ 	.word	0x00000280
        /*00b4*/ 	.word	0x000000ff
        /*00b8*/ 	.word	0x000000d0
        /*00bc*/ 	.short	0x0100
        /*00be*/ 	.byte	0x08
	.zero		1


	//   ....[4]....
        /*00c0*/ 	.word	0x00000290
        /*00c4*/ 	.word	0x000000ff
        /*00c8*/ 	.word	0x00000010
        /*00cc*/ 	.short	0x0100
        /*00ce*/ 	.byte	0x08
	.zero		1


	//   ....[5]....
        /*00d0*/ 	.word	0x000002a0
        /*00d4*/ 	.word	0x000000ff
        /*00d8*/ 	.word	0x000000d8
        /*00dc*/ 	.short	0x0100
        /*00de*/ 	.byte	0x08
	.zero		1


	//   ....[6]....
        /*00e0*/ 	.word	0x000002b0
        /*00e4*/ 	.word	0x000000ff
        /*00e8*/ 	.word	0x00000018
        /*00ec*/ 	.short	0x0100
        /*00ee*/ 	.byte	0x08
	.zero		1


	//   ....[7]....
        /*00f0*/ 	.word	0x000002c0
        /*00f4*/ 	.word	0x000000ff
        /*00f8*/ 	.word	0x000000e0
        /*00fc*/ 	.short	0x0100
        /*00fe*/ 	.byte	0x08
	.zero		1


	//   ....[8]....
        /*0100*/ 	.word	0x000002d0
        /*0104*/ 	.word	0x000000ff
        /*0108*/ 	.word	0x00000020
        /*010c*/ 	.short	0x0100
        /*010e*/ 	.byte	0x08
	.zero		1


	//   ....[9]....
        /*0110*/ 	.word	0x000002e0
        /*0114*/ 	.word	0x000000ff
        /*0118*/ 	.word	0x000000e8
        /*011c*/ 	.short	0x0100
        /*011e*/ 	.byte	0x08
	.zero		1


	//   ....[10]....
        /*0120*/ 	.word	0x000002f0
        /*0124*/ 	.word	0x000000ff
        /*0128*/ 	.word	0x00000028
        /*012c*/ 	.short	0x0100
        /*012e*/ 	.byte	0x08
	.zero		1


	//   ....[11]....
        /*0130*/ 	.word	0x00000300
        /*0134*/ 	.word	0x000000ff
        /*0138*/ 	.word	0x000000f0
        /*013c*/ 	.short	0x0100
        /*013e*/ 	.byte	0x08
	.zero		1


	//   ....[12]....
        /*0140*/ 	.word	0x00000310
        /*0144*/ 	.word	0x000000ff
        /*0148*/ 	.word	0x00000030
        /*014c*/ 	.short	0x0100
        /*014e*/ 	.byte	0x08
	.zero		1


	//   ....[13]....
        /*0150*/ 	.word	0x00000320
        /*0154*/ 	.word	0x000000ff
        /*0158*/ 	.word	0x000000f8
        /*015c*/ 	.short	0x0100
        /*015e*/ 	.byte	0x08
	.zero		1


	//   ....[14]....
        /*0160*/ 	.word	0x00000330
        /*0164*/ 	.word	0x000000ff
        /*0168*/ 	.word	0x00000038
        /*016c*/ 	.short	0x0100
        /*016e*/ 	.byte	0x08
	.zero		1


	//   ....[15]....
        /*0170*/ 	.word	0x00000340
        /*0174*/ 	.word	0x000000ff
        /*0178*/ 	.word	0x00000100
        /*017c*/ 	.short	0x0100
        /*017e*/ 	.byte	0x08
	.zero		1


	//   ....[16]....
        /*0180*/ 	.word	0x00000350
        /*0184*/ 	.word	0x000000ff
        /*0188*/ 	.word	0x00000040
        /*018c*/ 	.short	0x0100
        /*018e*/ 	.byte	0x08
	.zero		1


	//   ....[17]....
        /*0190*/ 	.word	0x00000360
        /*0194*/ 	.word	0x000000ff
        /*0198*/ 	.word	0x00000108
        /*019c*/ 	.short	0x0100
        /*019e*/ 	.byte	0x08
	.zero		1


	//   ....[18]....
        /*01a0*/ 	.word	0x00000370
        /*01a4*/ 	.word	0x000000ff
        /*01a8*/ 	.word	0x00000048
        /*01ac*/ 	.short	0x0100
        /*01ae*/ 	.byte	0x08
	.zero		1


	//   ....[19]....
        /*01b0*/ 	.word	0x00000380
        /*01b4*/ 	.word	0x000000ff
        /*01b8*/ 	.word	0x00000110
        /*01bc*/ 	.short	0x0100
        /*01be*/ 	.byte	0x08
	.zero		1


	//   ....[20]....
        /*01c0*/ 	.word	0x00000390
        /*01c4*/ 	.word	0x000000ff
        /*01c8*/ 	.word	0x00000050
        /*01cc*/ 	.short	0x0100
        /*01ce*/ 	.byte	0x08
	.zero		1


	//   ....[21]....
        /*01d0*/ 	.word	0x000003a0
        /*01d4*/ 	.word	0x000000ff
        /*01d8*/ 	.word	0x00000118
        /*01dc*/ 	.short	0x0100
        /*01de*/ 	.byte	0x08
	.zero		1


	//   ....[22]....
        /*01e0*/ 	.word	0x000003b0
        /*01e4*/ 	.word	0x000000ff
        /*01e8*/ 	.word	0x00000058
        /*01ec*/ 	.short	0x0100
        /*01ee*/ 	.byte	0x08
	.zero		1


	//   ....[23]....
        /*01f0*/ 	.word	0x000003c0
        /*01f4*/ 	.word	0x000000ff
        /*01f8*/ 	.word	0x00000120
        /*01fc*/ 	.short	0x0100
        /*01fe*/ 	.byte	0x08
	.zero		1


	//   ....[24]....
        /*0200*/ 	.word	0x000003d0
        /*0204*/ 	.word	0x000000ff
        /*0208*/ 	.word	0x00000060
        /*020c*/ 	.short	0x0100
        /*020e*/ 	.byte	0x08
	.zero		1


	//   ....[25]....
        /*0210*/ 	.word	0x000003e0
        /*0214*/ 	.word	0x000000ff
        /*0218*/ 	.word	0x00000128
        /*021c*/ 	.short	0x0100
        /*021e*/ 	.byte	0x08
	.zero		1


	//   ....[26]....
        /*0220*/ 	.word	0x000003f0
        /*0224*/ 	.word	0x000000ff
        /*0228*/ 	.word	0x00000068
        /*022c*/ 	.short	0x0100
        /*022e*/ 	.byte	0x08
	.zero		1


	//   ....[27]....
        /*0230*/ 	.word	0x00000400
        /*0234*/ 	.word	0x000000ff
        /*0238*/ 	.word	0x00000130
        /*023c*/ 	.short	0x0100
        /*023e*/ 	.byte	0x08
	.zero		1


	//   ....[28]....
        /*0240*/ 	.word	0x00000410
        /*0244*/ 	.word	0x000000ff
        /*0248*/ 	.word	0x00000070
        /*024c*/ 	.short	0x0100
        /*024e*/ 	.byte	0x08
	.zero		1


	//   ....[29]....
        /*0250*/ 	.word	0x00000420
        /*0254*/ 	.word	0x000000ff
        /*0258*/ 	.word	0x00000138
        /*025c*/ 	.short	0x0100
        /*025e*/ 	.byte	0x08
	.zero		1


	//   ....[30]....
        /*0260*/ 	.word	0x00000430
        /*0264*/ 	.word	0x000000ff
        /*0268*/ 	.word	0x00000078
        /*026c*/ 	.short	0x0100
        /*026e*/ 	.byte	0x08
	.zero		1


	//   ....[31]....
        /*0270*/ 	.word	0x00000440
        /*0274*/ 	.word	0x000000ff
        /*0278*/ 	.word	0x00000140
        /*027c*/ 	.short	0x0100
        /*027e*/ 	.byte	0x08
	.zero		1


	//   ....[32]....
        /*0280*/ 	.word	0x00000450
        /*0284*/ 	.word	0x000000ff
        /*0288*/ 	.word	0x00000080
        /*028c*/ 	.short	0x0100
        /*028e*/ 	.byte	0x08
	.zero		1


	//   ....[33]....
        /*0290*/ 	.word	0x00000460
        /*0294*/ 	.word	0x000000ff
        /*0298*/ 	.word	0x00000148
        /*029c*/ 	.short	0x0100
        /*029e*/ 	.byte	0x08
	.zero		1


	//   ....[34]....
        /*02a0*/ 	.word	0x00000470
        /*02a4*/ 	.word	0x000000ff
        /*02a8*/ 	.word	0x00000088
        /*02ac*/ 	.short	0x0100
        /*02ae*/ 	.byte	0x08
	.zero		1


	//   ....[35]....
        /*02b0*/ 	.word	0x00000480
        /*02b4*/ 	.word	0x000000ff
        /*02b8*/ 	.word	0x00000150
        /*02bc*/ 	.short	0x0100
        /*02be*/ 	.byte	0x08
	.zero		1


	//   ....[36]....
        /*02c0*/ 	.word	0x00000490
        /*02c4*/ 	.word	0x000000ff
        /*02c8*/ 	.word	0x00000090
        /*02cc*/ 	.short	0x0100
        /*02ce*/ 	.byte	0x08
	.zero		1


	//   ....[37]....
        /*02d0*/ 	.word	0x000004a0
        /*02d4*/ 	.word	0x000000ff
        /*02d8*/ 	.word	0x00000158
        /*02dc*/ 	.short	0x0100
        /*02de*/ 	.byte	0x08
	.zero		1


	//   ....[38]....
        /*02e0*/ 	.word	0x000004b0
        /*02e4*/ 	.word	0x000000ff
        /*02e8*/ 	.word	0x00000098
        /*02ec*/ 	.short	0x0100
        /*02ee*/ 	.byte	0x08
	.zero		1


	//   ....[39]....
        /*02f0*/ 	.word	0x000004c0
        /*02f4*/ 	.word	0x000000ff
        /*02f8*/ 	.word	0x00000160
        /*02fc*/ 	.short	0x0100
        /*02fe*/ 	.byte	0x08
	.zero		1


	//   ....[40]....
        /*0300*/ 	.word	0x000004d0
        /*0304*/ 	.word	0x000000ff
        /*0308*/ 	.word	0x000000a0
        /*030c*/ 	.short	0x0100
        /*030e*/ 	.byte	0x08
	.zero		1


	//   ....[41]....
        /*0310*/ 	.word	0x000004e0
        /*0314*/ 	.word	0x000000ff
        /*0318*/ 	.word	0x00000168
        /*031c*/ 	.short	0x0100
        /*031e*/ 	.byte	0x08
	.zero		1


	//   ....[42]....
        /*0320*/ 	.word	0x000004f0
        /*0324*/ 	.word	0x000000ff
        /*0328*/ 	.word	0x000000a8
        /*032c*/ 	.short	0x0100
        /*032e*/ 	.byte	0x08
	.zero		1


	//   ....[43]....
        /*0330*/ 	.word	0x00000500
        /*0334*/ 	.word	0x000000ff
        /*0338*/ 	.word	0x00000170
        /*033c*/ 	.short	0x0100
        /*033e*/ 	.byte	0x08
	.zero		1


	//   ....[44]....
        /*0340*/ 	.word	0x00000510
        /*0344*/ 	.word	0x000000ff
        /*0348*/ 	.word	0x000000b0
        /*034c*/ 	.short	0x0100
        /*034e*/ 	.byte	0x08
	.zero		1


	//   ....[45]....
        /*0350*/ 	.word	0x00000520
        /*0354*/ 	.word	0x000000ff
        /*0358*/ 	.word	0x00000178
        /*035c*/ 	.short	0x0100
        /*035e*/ 	.byte	0x08
	.zero		1


	//   ....[46]....
        /*0360*/ 	.word	0x00000530
        /*0364*/ 	.word	0x000000ff
        /*0368*/ 	.word	0x000000b8
        /*036c*/ 	.short	0x0100
        /*036e*/ 	.byte	0x08
	.zero		1


	//   ....[47]....
        /*0370*/ 	.word	0x00000540
        /*0374*/ 	.word	0x000000ff
        /*0378*/ 	.word	0x00000180
        /*037c*/ 	.short	0x0100
        /*037e*/ 	.byte	0x08
	.zero		1


	//   ....[48]....
        /*0380*/ 	.word	0x00000550
        /*0384*/ 	.word	0x000000ff
        /*0388*/ 	.word	0x000000c0
        /*038c*/ 	.short	0x0100
        /*038e*/ 	.byte	0x08
	.zero		1


	//   ....[49]....
        /*0390*/ 	.word	0x00000560
        /*0394*/ 	.word	0x000000ff
        /*0398*/ 	.word	0x00000188
        /*039c*/ 	.short	0x0100
        /*039e*/ 	.byte	0x08
	.zero		1


	//   ....[50]....
        /*03a0*/ 	.word	0x00000800
        /*03a4*/ 	.word	0x000000ff
        /*03a8*/ 	.word	0x000001a0
        /*03ac*/ 	.short	0x0100
        /*03ae*/ 	.byte	0x06
	.zero		1


	//   ....[51]....
        /*03b0*/ 	.word	0x00000860
        /*03b4*/ 	.word	0x000000ff
        /*03b8*/ 	.word	0x000001a8
        /*03bc*/ 	.short	0x0100
        /*03be*/ 	.byte	0x06
	.zero		1


	//   ....[52]....
        /*03c0*/ 	.word	0x00001480
        /*03c4*/ 	.word	0x00000003
        /*03c8*/ 	.word	0x00000000
        /*03cc*/ 	.short	0x010a
        /*03ce*/ 	.byte	0x3f
	.zero		1


	//   ....[53]....
        /*03d0*/ 	.word	0x000014c0
        /*03d4*/ 	.word	0x00000003
        /*03d8*/ 	.word	0x00000000
        /*03dc*/ 	.short	0x010a
        /*03de*/ 	.byte	0x3f
	.zero		1


	//   ....[54]....
        /*03e0*/ 	.word	0x00001730
        /*03e4*/ 	.word	0x000000ff
        /*03e8*/ 	.word	0x00000000
        /*03ec*/ 	.short	0x010a
        /*03ee*/ 	.byte	0x04
	.zero		1


	//   ....[55]....
        /*03f0*/ 	.word	0x00001770
        /*03f4*/ 	.word	0x000000ff
        /*03f8*/ 	.word	0x00000000
        /*03fc*/ 	.short	0x010a
        /*03fe*/ 	.byte	0x04
	.zero		1


	//   ....[56]....
        /*0400*/ 	.word	0x000018c0
        /*0404*/ 	.word	0x000000ff
        /*0408*/ 	.word	0x00000000
        /*040c*/ 	.short	0x0101
        /*040e*/ 	.byte	0x04
	.zero		1


	//   ....[57]....
        /*0410*/ 	.word	0x00001a70
        /*0414*/ 	.word	0x00000000
        /*0418*/ 	.word	0x00000000
        /*041c*/ 	.short	0x0101
        /*041e*/ 	.byte	0x3f
	.zero		1


	//   ....[58]....
        /*0420*/ 	.word	0x00005370
        /*0424*/ 	.word	0x0000000e
        /*0428*/ 	.word	0x000000c8
        /*042c*/ 	.short	0x010a
        /*042e*/ 	.byte	0x3f
	.zero		1


	//   ....[59]....
        /*0430*/ 	.word	0x000056f0
        /*0434*/ 	.word	0x00000006
        /*0438*/ 	.word	0x000001a8
        /*043c*/ 	.short	0x0101
        /*043e*/ 	.byte	0x3f
	.zero		1


	//   ....[60]....
        /*0440*/ 	.word	0x00005e20
        /*0444*/ 	.word	0x00000007
        /*0448*/ 	.word	0x00000000
        /*044c*/ 	.short	0x010a
        /*044e*/ 	.byte	0x3f
	.zero		1


	//   ....[61]....
        /*0450*/ 	.word	0x00005ea0
        /*0454*/ 	.word	0x00000009
        /*0458*/ 	.word	0x00000000
        /*045c*/ 	.short	0x010a
        /*045e*/ 	.byte	0x3f
	.zero		1


	//   ....[62]....
        /*0460*/ 	.word	0x00005f30
        /*0464*/ 	.word	0x00000006
        /*0468*/ 	.word	0x00000000
        /*046c*/ 	.short	0x010a
        /*046e*/ 	.byte	0x3f
	.zero		1


	//   ....[63]....
        /*0470*/ 	.word	0x00005fc0
        /*0474*/ 	.word	0x00000009
        /*0478*/ 	.word	0x00000000
        /*047c*/ 	.short	0x010a
        /*047e*/ 	.byte	0x3f
	.zero		1


	//   ....[64]....
        /*0480*/ 	.word	0x00006050
        /*0484*/ 	.word	0x00000006
        /*0488*/ 	.word	0x00000000
        /*048c*/ 	.short	0x010a
        /*048e*/ 	.byte	0x3f
	.zero		1


	//   ....[65]....
        /*0490*/ 	.word	0x000060e0
        /*0494*/ 	.word	0x00000009
        /*0498*/ 	.word	0x00000000
        /*049c*/ 	.short	0x010a
        /*049e*/ 	.byte	0x3f
	.zero		1


	//   ....[66]....
        /*04a0*/ 	.word	0x00006170
        /*04a4*/ 	.word	0x00000006
        /*04a8*/ 	.word	0x00000000
        /*04ac*/ 	.short	0x010a
        /*04ae*/ 	.byte	0x3f
	.zero		1


	//   ....[67]....
        /*04b0*/ 	.word	0x00006200
        /*04b4*/ 	.word	0x00000009
        /*04b8*/ 	.word	0x00000000
        /*04bc*/ 	.short	0x010a
        /*04be*/ 	.byte	0x3f
	.zero		1


	//   ....[68]....
        /*04c0*/ 	.word	0x00006290
        /*04c4*/ 	.word	0x00000006
        /*04c8*/ 	.word	0x00000000
        /*04cc*/ 	.short	0x010a
        /*04ce*/ 	.byte	0x3f
	.zero		1


	//   ....[69]....
        /*04d0*/ 	.word	0x00006320
        /*04d4*/ 	.word	0x00000009
        /*04d8*/ 	.word	0x00000000
        /*04dc*/ 	.short	0x010a
        /*04de*/ 	.byte	0x3f
	.zero		1


	//   ....[70]....
        /*04e0*/ 	.word	0x000063b0
        /*04e4*/ 	.word	0x00000006
        /*04e8*/ 	.word	0x00000000
        /*04ec*/ 	.short	0x010a
        /*04ee*/ 	.byte	0x3f
	.zero		1


	//   ....[71]....
        /*04f0*/ 	.word	0x00006440
        /*04f4*/ 	.word	0x00000009
        /*04f8*/ 	.word	0x00000000
        /*04fc*/ 	.short	0x010a
        /*04fe*/ 	.byte	0x3f
	.zero		1


	//   ....[72]....
        /*0500*/ 	.word	0x000064d0
        /*0504*/ 	.word	0x00000006
        /*0508*/ 	.word	0x00000000
        /*050c*/ 	.short	0x010a
        /*050e*/ 	.byte	0x3f
	.zero		1


	//   ....[73]....
        /*0510*/ 	.word	0x00006560
        /*0514*/ 	.word	0x00000009
        /*0518*/ 	.word	0x00000000
        /*051c*/ 	.short	0x010a
        /*051e*/ 	.byte	0x3f
	.zero		1


	//   ....[74]....
        /*0520*/ 	.word	0x000065f0
        /*0524*/ 	.word	0x00000006
        /*0528*/ 	.word	0x00000000
        /*052c*/ 	.short	0x010a
        /*052e*/ 	.byte	0x3f
	.zero		1


	//   ....[75]....
        /*0530*/ 	.word	0x00006680
        /*0534*/ 	.word	0x00000009
        /*0538*/ 	.word	0x00000000
        /*053c*/ 	.short	0x010a
        /*053e*/ 	.byte	0x3f
	.zero		1


	//   ....[76]....
        /*0540*/ 	.word	0x00006710
        /*0544*/ 	.word	0x00000006
        /*0548*/ 	.word	0x00000000
        /*054c*/ 	.short	0x010a
        /*054e*/ 	.byte	0x3f
	.zero		1


	//   ....[77]....
        /*0550*/ 	.word	0x000067a0
        /*0554*/ 	.word	0x00000009
        /*0558*/ 	.word	0x00000000
        /*055c*/ 	.short	0x010a
        /*055e*/ 	.byte	0x3f
	.zero		1


	//   ....[78]....
        /*0560*/ 	.word	0x00006830
        /*0564*/ 	.word	0x00000006
        /*0568*/ 	.word	0x00000000
        /*056c*/ 	.short	0x010a
        /*056e*/ 	.byte	0x3f
	.zero		1


	//   ....[79]....
        /*0570*/ 	.word	0x000068c0
        /*0574*/ 	.word	0x00000009
        /*0578*/ 	.word	0x00000000
        /*057c*/ 	.short	0x010a
        /*057e*/ 	.byte	0x3f
	.zero		1


	//   ....[80]....
        /*0580*/ 	.word	0x00006950
        /*0584*/ 	.word	0x00000006
        /*0588*/ 	.word	0x00000000
        /*058c*/ 	.short	0x010a
        /*058e*/ 	.byte	0x3f
	.zero		1


	//   ....[81]....
        /*0590*/ 	.word	0x000069e0
        /*0594*/ 	.word	0x00000009
        /*0598*/ 	.word	0x00000000
        /*059c*/ 	.short	0x010a
        /*059e*/ 	.byte	0x3f
	.zero		1


	//   ....[82]....
        /*05a0*/ 	.word	0x00006a70
        /*05a4*/ 	.word	0x00000006
        /*05a8*/ 	.word	0x00000000
        /*05ac*/ 	.short	0x010a
        /*05ae*/ 	.byte	0x3f
	.zero		1


	//   ....[83]....
        /*05b0*/ 	.word	0x00006b00
        /*05b4*/ 	.word	0x00000009
        /*05b8*/ 	.word	0x00000000
        /*05bc*/ 	.short	0x010a
        /*05be*/ 	.byte	0x3f
	.zero		1


	//   ....[84]....
        /*05c0*/ 	.word	0x00006b90
        /*05c4*/ 	.word	0x00000003
        /*05c8*/ 	.word	0x00000000
        /*05cc*/ 	.short	0x010a
        /*05ce*/ 	.byte	0x3f
	.zero		1


	//   ....[85]....
        /*05d0*/ 	.word	0x00006bf0
        /*05d4*/ 	.word	0x00000003
        /*05d8*/ 	.word	0x00000000
        /*05dc*/ 	.short	0x010a
        /*05de*/ 	.byte	0x3f
	.zero		1


	//   ....[86]....
        /*05e0*/ 	.word	0x00006c50
        /*05e4*/ 	.word	0x00000005
        /*05e8*/ 	.word	0x00000000
        /*05ec*/ 	.short	0x010a
        /*05ee*/ 	.byte	0x3f
	.zero		1


	//   ....[87]....
        /*05f0*/ 	.word	0x00006d20
        /*05f4*/ 	.word	0x0000000e
        /*05f8*/ 	.word	0x000000c8
        /*05fc*/ 	.short	0x010a
        /*05fe*/ 	.byte	0x3f
	.zero		1


	//   ....[88]....
        /*0600*/ 	.word	0x00006df0
        /*0604*/ 	.word	0x00000007
        /*0608*/ 	.word	0x00000000
        /*060c*/ 	.short	0x010a
        /*060e*/ 	.byte	0x3f
	.zero		1


	//   ....[89]....
        /*0610*/ 	.word	0x00006e40
        /*0614*/ 	.word	0x00000009
        /*0618*/ 	.word	0x00000000
        /*061c*/ 	.short	0x010a
        /*061e*/ 	.byte	0x3f
	.zero		1


	//   ....[90]....
        /*0620*/ 	.word	0x00006e90
        /*0624*/ 	.word	0x00000006
        /*0628*/ 	.word	0x00000000
        /*062c*/ 	.short	0x010a
        /*062e*/ 	.byte	0x3f
	.zero		1


	//   ....[91]....
        /*0630*/ 	.word	0x00006ee0
        /*0634*/ 	.word	0x00000009
        /*0638*/ 	.word	0x00000000
        /*063c*/ 	.short	0x010a
        /*063e*/ 	.byte	0x3f
	.zero		1


	//   ....[92]....
        /*0640*/ 	.word	0x00006f30
        /*0644*/ 	.word	0x00000006
        /*0648*/ 	.word	0x00000000
        /*064c*/ 	.short	0x010a
        /*064e*/ 	.byte	0x3f
	.zero		1


	//   ....[93]....
        /*0650*/ 	.word	0x00006f80
        /*0654*/ 	.word	0x00000009
        /*0658*/ 	.word	0x00000000
        /*065c*/ 	.short	0x010a
        /*065e*/ 	.byte	0x3f
	.zero		1


	//   ....[94]....
        /*0660*/ 	.word	0x00006fd0
        /*0664*/ 	.word	0x00000006
        /*0668*/ 	.word	0x00000000
        /*066c*/ 	.short	0x010a
        /*066e*/ 	.byte	0x3f
	.zero		1


	//   ....[95]....
        /*0670*/ 	.word	0x00007020
        /*0674*/ 	.word	0x00000009
        /*0678*/ 	.word	0x00000000
        /*067c*/ 	.short	0x010a
        /*067e*/ 	.byte	0x3f
	.zero		1


	//   ....[96]....
        /*0680*/ 	.word	0x00007070
        /*0684*/ 	.word	0x00000006
        /*0688*/ 	.word	0x00000000
        /*068c*/ 	.short	0x010a
        /*068e*/ 	.byte	0x3f
	.zero		1


	//   ....[97]....
        /*0690*/ 	.word	0x000070c0
        /*0694*/ 	.word	0x00000009
        /*0698*/ 	.word	0x00000000
        /*069c*/ 	.short	0x010a
        /*069e*/ 	.byte	0x3f
	.zero		1


	//   ....[98]....
        /*06a0*/ 	.word	0x00007110
        /*06a4*/ 	.word	0x00000006
        /*06a8*/ 	.word	0x00000000
        /*06ac*/ 	.short	0x010a
        /*06ae*/ 	.byte	0x3f
	.zero		1


	//   ....[99]....
        /*06b0*/ 	.word	0x00007160
        /*06b4*/ 	.word	0x00000009
        /*06b8*/ 	.word	0x00000000
        /*06bc*/ 	.short	0x010a
        /*06be*/ 	.byte	0x3f
	.zero		1


	//   ....[100]....
        /*06c0*/ 	.word	0x000071b0
        /*06c4*/ 	.word	0x00000006
        /*06c8*/ 	.word	0x00000000
        /*06cc*/ 	.short	0x010a
        /*06ce*/ 	.byte	0x3f
	.zero		1


	//   ....[101]....
        /*06d0*/ 	.word	0x00007200
        /*06d4*/ 	.word	0x00000009
        /*06d8*/ 	.word	0x00000000
        /*06dc*/ 	.short	0x010a
        /*06de*/ 	.byte	0x3f
	.zero		1


	//   ....[102]....
        /*06e0*/ 	.word	0x00007250
        /*06e4*/ 	.word	0x00000006
        /*06e8*/ 	.word	0x00000000
        /*06ec*/ 	.short	0x010a
        /*06ee*/ 	.byte	0x3f
	.zero		1


	//   ....[103]....
        /*06f0*/ 	.word	0x000072a0
        /*06f4*/ 	.word	0x00000009
        /*06f8*/ 	.word	0x00000000
        /*06fc*/ 	.short	0x010a
        /*06fe*/ 	.byte	0x3f
	.zero		1


	//   ....[104]....
        /*0700*/ 	.word	0x000072f0
        /*0704*/ 	.word	0x00000006
        /*0708*/ 	.word	0x00000000
        /*070c*/ 	.short	0x010a
        /*070e*/ 	.byte	0x3f
	.zero		1


	//   ....[105]....
        /*0710*/ 	.word	0x00007340
        /*0714*/ 	.word	0x00000009
        /*0718*/ 	.word	0x00000000
        /*071c*/ 	.short	0x010a
        /*071e*/ 	.byte	0x3f
	.zero		1


	//   ....[106]....
        /*0720*/ 	.word	0x00007390
        /*0724*/ 	.word	0x00000006
        /*0728*/ 	.word	0x00000000
        /*072c*/ 	.short	0x010a
        /*072e*/ 	.byte	0x3f
	.zero		1


	//   ....[107]....
        /*0730*/ 	.word	0x000073e0
        /*0734*/ 	.word	0x00000009
        /*0738*/ 	.word	0x00000000
        /*073c*/ 	.short	0x010a
        /*073e*/ 	.byte	0x3f
	.zero		1


	//   ....[108]....
        /*0740*/ 	.word	0x00007430
        /*0744*/ 	.word	0x00000006
        /*0748*/ 	.word	0x00000000
        /*074c*/ 	.short	0x010a
        /*074e*/ 	.byte	0x3f
	.zero		1


	//   ....[109]....
        /*0750*/ 	.word	0x00007480
        /*0754*/ 	.word	0x00000009
        /*0758*/ 	.word	0x00000000
        /*075c*/ 	.short	0x010a
        /*075e*/ 	.byte	0x3f
	.zero		1


	//   ....[110]....
        /*0760*/ 	.word	0x000074d0
        /*0764*/ 	.word	0x00000006
        /*0768*/ 	.word	0x00000000
        /*076c*/ 	.short	0x010a
        /*076e*/ 	.byte	0x3f
	.zero		1


	//   ....[111]....
        /*0770*/ 	.word	0x00007520
        /*0774*/ 	.word	0x00000009
        /*0778*/ 	.word	0x00000000
        /*077c*/ 	.short	0x010a
        /*077e*/ 	.byte	0x3f
	.zero		1


	//----- nvinfo : EIATTR_NUM_MBARRIERS
	.align		4
.L_35:
        /*0780*/ 	.byte	0x03, 0x38
        /*0782*/ 	.short	0x0034


	//----- nvinfo : EIATTR_EXIT_INSTR_OFFSETS
	.align		4
        /*0784*/ 	.byte	0x04, 0x1c
        /*0786*/ 	.short	(.L_37 - .L_36)


	//   ....[0]....
.L_36:
        /*0788*/ 	.word	0x000008b0


	//   ....[1]....
        /*078c*/ 	.word	0x00001170


	//   ....[2]....
        /*0790*/ 	.word	0x000049e0


	//   ....[3]....
        /*0794*/ 	.word	0x00005010


	//   ....[4]....
        /*0798*/ 	.word	0x00006be0


	//----- nvinfo : EIATTR_MAX_THREADS
	.align		4
.L_37:
        /*079c*/ 	.byte	0x04, 0x05
        /*079e*/ 	.short	(.L_39 - .L_38)
.L_38:
        /*07a0*/ 	.word	0x00000180
        /*07a4*/ 	.word	0x00000001
        /*07a8*/ 	.word	0x00000001


	//----- nvinfo : EIATTR_CRS_STACK_SIZE
	.align		4
.L_39:
        /*07ac*/ 	.byte	0x04, 0x1e
        /*07ae*/ 	.short	(.L_41 - .L_40)
.L_40:
        /*07b0*/ 	.word	0x00000000


	//----- nvinfo : EIATTR_CBANK_PARAM_SIZE
	.align		4
.L_41:
        /*07b4*/ 	.byte	0x03, 0x19
        /*07b6*/ 	.short	0x0470


	//----- nvinfo : EIATTR_PARAM_CBANK
	.align		4
        /*07b8*/ 	.byte	0x04, 0x0a
        /*07ba*/ 	.short	(.L_43 - .L_42)
	.align		4
.L_42:
        /*07bc*/ 	.word	index@(.nv.constant0._ZN7cutlass13device_kernelINS_4gemm6kernel13GemmUniversalIN4cute5tupleIJiiiiEEENS1_10collective13CollectiveMmaINS1_34MainloopSm90TmaGmmaWarpSpecializedILi25ENS5_IJNS4_1CILi1EEESB_SB_EEENS1_35KernelTmaWarpSpecializedCooperativeEEENS5_IJNSA_ILi256EEENSA_ILi32EEENSA_ILi16EEEEEENS_10bfloat16_tENS5_IJlSB_lEEESJ_SK_NS4_8TiledMMAINS4_8MMA_AtomIJNS4_4SM904GMMA27MMA_64x32x16_F32BF16BF16_SSILNSO_5MajorE0ELSQ_0ELNSO_7ScaleInE1ELSR_1EEEEEENS4_6LayoutINS5_IJNSA_ILi2EEESB_SB_EEENS5_IJSB_NSA_ILi0EEESX_EEEEENS5_IJNS4_10UnderscoreES10_S10_EEEEENS4_13SM90_TMA_LOADENS4_14ComposedLayoutINS4_7SwizzleILi1ELi4ELi3EEENS4_18smem_ptr_flag_bitsILi16EEENSU_INS5_IJNSA_ILi8EEESH_EEENS5_IJSH_SB_EEEEEEEvNS4_8identityES13_S1D_vS1E_EENS_8epilogue10collective6detail29Sm90TmaWarpSpecializedAdapterINS1H_15DefaultEpilogueISJ_SK_SK_NS1G_6thread17LinearCombinationISJ_Li1EffLNS1L_9ScaleType4KindE0ELNS_15FloatRoundStyleE2ESJ_EENS1_15EpilogueDefaultEEEEEvvEEEEvNT_6ParamsE)
        /*07c0*/ 	.short	0x0210
        /*07c2*/ 	.short	0x0470


	//----- nvinfo : EIATTR_SW_WAR
	.align		4
.L_43:
        /*07c4*/ 	.byte	0x04, 0x36
        /*07c6*/ 	.short	(.L_45 - .L_44)
.L_44:
        /*07c8*/ 	.word	0x00000008
.L_45:


//--------------------- .nv.callgraph             --------------------------
	.section	.nv.callgraph,"",@"SHT_CUDA_CALLGRAPH"
	.align	4
	.sectionentsize	8
	.align		4
        /*0000*/ 	.word	0x00000000
	.align		4
        /*0004*/ 	.word	0xffffffff
	.align		4
        /*0008*/ 	.word	index@(_ZN7cutlass13device_kernelINS_4gemm6kernel13GemmUniversalIN4cute5tupleIJiiiiEEENS1_10collective13CollectiveMmaINS1_34MainloopSm90TmaGmmaWarpSpecializedILi25ENS5_IJNS4_1CILi1EEESB_SB_EEENS1_35KernelTmaWarpSpecializedCooperativeEEENS5_IJNSA_ILi256EEENSA_ILi32EEENSA_ILi16EEEEEENS_10bfloat16_tENS5_IJlSB_lEEESJ_SK_NS4_8TiledMMAINS4_8MMA_AtomIJNS4_4SM904GMMA27MMA_64x32x16_F32BF16BF16_SSILNSO_5MajorE0ELSQ_0ELNSO_7ScaleInE1ELSR_1EEEEEENS4_6LayoutINS5_IJNSA_ILi2EEESB_SB_EEENS5_IJSB_NSA_ILi0EEESX_EEEEENS5_IJNS4_10UnderscoreES10_S10_EEEEENS4_13SM90_TMA_LOADENS4_14ComposedLayoutINS4_7SwizzleILi1ELi4ELi3EEENS4_18smem_ptr_flag_bitsILi16EEENSU_INS5_IJNSA_ILi8EEESH_EEENS5_IJSH_SB_EEEEEEEvNS4_8identityES13_S1D_vS1E_EENS_8epilogue10collective6detail29Sm90TmaWarpSpecializedAdapterINS1H_15DefaultEpilogueISJ_SK_SK_NS1G_6thread17LinearCombinationISJ_Li1EffLNS1L_9ScaleType4KindE0ELNS_15FloatRoundStyleE2ESJ_EENS1_15EpilogueDefaultEEEEEvvEEEEvNT_6ParamsE)
	.align		4
        /*000c*/ 	.word	index@(__assertfail)
	.align		4
        /*0010*/ 	.word	0x00000000
	.align		4
        /*0014*/ 	.word	0xfffffffe
	.align		4
        /*0018*/ 	.word	0x00000000
	.align		4
        /*001c*/ 	.word	0xfffffffd
	.align		4
        /*0020*/ 	.word	0x00000000
	.align		4
        /*0024*/ 	.word	0xfffffffc


//--------------------- .nv.constant4             --------------------------
	.section	.nv.constant4,"a",@progbits
	.align	8
	.align		8
.nv.constant4:
        /*0000*/ 	.dword	__assertfail
	.align		8
        /*0008*/ 	.dword	__unnamed_1
	.align		8
        /*0010*/ 	.dword	_ZN40_INTERNAL_967e9e30_4_k_cu_ddf83530_130074cuda3std3__45__cpo5beginE
	.align		8
        /*0018*/ 	.dword	_ZN40_INTERNAL_967e9e30_4_k_cu_ddf83530_130074cuda3std3__45__cpo3endE
	.align		8
        /*0020*/ 	.dword	_ZN40_INTERNAL_967e9e30_4_k_cu_ddf83530_130074cuda3std3__45__cpo6cbeginE
	.align		8
        /*0028*/ 	.dword	_ZN40_INTERNAL_967e9e30_4_k_cu_ddf83530_130074cuda3std3__45__cpo4cendE
	.align		8
        /*0030*/ 	.dword	_ZN40_INTERNAL_967e9e30_4_k_cu_ddf83530_130074cuda3std3__442_GLOBAL__N__967e9e30_4_k_cu_ddf83530_130076ignoreE
	.align		8
        /*0038*/ 	.dword	_ZN40_INTERNAL_967e9e30_4_k_cu_ddf83530_130074cuda3std3__419piecewise_constructE
	.align		8
        /*0040*/ 	.dword	_ZN40_INTERNAL_967e9e30_4_k_cu_ddf83530_130074cuda3std3__48in_placeE
	.align		8
        /*0048*/ 	.dword	_ZN40_INTERNAL_967e9e30_4_k_cu_ddf83530_130074cuda3std6ranges3__45__cpo4swapE
	.align		8
        /*0050*/ 	.dword	_ZN40_INTERNAL_967e9e30_4_k_cu_ddf83530_130074cuda3std6ranges3__45__cpo9iter_moveE
	.align		8
        /*0058*/ 	.dword	_ZN40_INTERNAL_967e9e30_4_k_cu_ddf83530_130074cute7productE
	.align		8
        /*0060*/ 	.dword	_ZN40_INTERNAL_967e9e30_4_k_cu_ddf83530_130074cute1_E
	.align		8
        /*0068*/ 	.dword	$str$22
	.align		8
        /*0070*/ 	.dword	$str$23


//--------------------- .text._ZN7cutlass13device_kernelINS_4gemm6kernel13GemmUniversalIN4cute5tupleIJiiiiEEENS1_10collective13CollectiveMmaINS1_34MainloopSm90TmaGmmaWarpSpecializedILi25ENS5_IJNS4_1CILi1EEESB_SB_EEENS1_35KernelTmaWarpSpecializedCooperativeEEENS5_IJNSA_ILi256EEENSA_ILi32EEENSA_ILi16EEEEEENS_10bfloat16_tENS5_IJlSB_lEEESJ_SK_NS4_8TiledMMAINS4_8MMA_AtomIJNS4_4SM904GMMA27MMA_64x32x16_F32BF16BF16_SSILNSO_5MajorE0ELSQ_0ELNSO_7ScaleInE1ELSR_1EEEEEENS4_6LayoutINS5_IJNSA_ILi2EEESB_SB_EEENS5_IJSB_NSA_ILi0EEESX_EEEEENS5_IJNS4_10UnderscoreES10_S10_EEEEENS4_13SM90_TMA_LOADENS4_14ComposedLayoutINS4_7SwizzleILi1ELi4ELi3EEENS4_18smem_ptr_flag_bitsILi16EEENSU_INS5_IJNSA_ILi8EEESH_EEENS5_IJSH_SB_EEEEEEEvNS4_8identityES13_S1D_vS1E_EENS_8epilogue10collective6detail29Sm90TmaWarpSpecializedAdapterINS1H_15DefaultEpilogueISJ_SK_SK_NS1G_6thread17LinearCombinationISJ_Li1EffLNS1L_9ScaleType4KindE0ELNS_15FloatRoundStyleE2ESJ_EENS1_15EpilogueDefaultEEEEEvvEEEEvNT_6ParamsE --------------------------
	.section	.text._ZN7cutlass13device_kernelINS_4gemm6kernel13GemmUniversalIN4cute5tupleIJiiiiEEENS1_10collective13CollectiveMmaINS1_34MainloopSm90TmaGmmaWarpSpecializedILi25ENS5_IJNS4_1CILi1EEESB_SB_EEENS1_35KernelTmaWarpSpecializedCooperativeEEENS5_IJNSA_ILi256EEENSA_ILi32EEENSA_ILi16EEEEEENS_10bfloat16_tENS5_IJlSB_lEEESJ_SK_NS4_8TiledMMAINS4_8MMA_AtomIJNS4_4SM904GMMA27MMA_64x32x16_F32BF16BF16_SSILNSO_5MajorE0ELSQ_0ELNSO_7ScaleInE1ELSR_1EEEEEENS4_6LayoutINS5_IJNSA_ILi2EEESB_SB_EEENS5_IJSB_NSA_ILi0EEESX_EEEEENS5_IJNS4_10UnderscoreES10_S10_EEEEENS4_13SM90_TMA_LOADENS4_14ComposedLayoutINS4_7SwizzleILi1ELi4ELi3EEENS4_18smem_ptr_flag_bitsILi16EEENSU_INS5_IJNSA_ILi8EEESH_EEENS5_IJSH_SB_EEEEEEEvNS4_8identityES13_S1D_vS1E_EENS_8epilogue10collective6detail29Sm90TmaWarpSpecializedAdapterINS1H_15DefaultEpilogueISJ_SK_SK_NS1G_6thread17LinearCombinationISJ_Li1EffLNS1L_9ScaleType4KindE0ELNS_15FloatRoundStyleE2ESJ_EENS1_15EpilogueDefaultEEEEEvvEEEEvNT_6ParamsE,"ax",@progbits
	.align	128
.text._ZN7cutlass13device_kernelINS_4gemm6kernel13GemmUniversalIN4cute5tupleIJiiiiEEENS1_10collective13CollectiveMmaINS1_34MainloopSm90TmaGmmaWarpSpecializedILi25ENS5_IJNS4_1CILi1EEESB_SB_EEENS1_35KernelTmaWarpSpecializedCooperativeEEENS5_IJNSA_ILi256EEENSA_ILi32EEENSA_ILi16EEEEEENS_10bfloat16_tENS5_IJlSB_lEEESJ_SK_NS4_8TiledMMAINS4_8MMA_AtomIJNS4_4SM904GMMA27MMA_64x32x16_F32BF16BF16_SSILNSO_5MajorE0ELSQ_0ELNSO_7ScaleInE1ELSR_1EEEEEENS4_6LayoutINS5_IJNSA_ILi2EEESB_SB_EEENS5_IJSB_NSA_ILi0EEESX_EEEEENS5_IJNS4_10UnderscoreES10_S10_EEEEENS4_13SM90_TMA_LOADENS4_14ComposedLayoutINS4_7SwizzleILi1ELi4ELi3EEENS4_18smem_ptr_flag_bitsILi16EEENSU_INS5_IJNSA_ILi8EEESH_EEENS5_IJSH_SB_EEEEEEEvNS4_8identityES13_S1D_vS1E_EENS_8epilogue10collective6detail29Sm90TmaWarpSpecializedAdapterINS1H_15DefaultEpilogueISJ_SK_SK_NS1G_6thread17LinearCombinationISJ_Li1EffLNS1L_9ScaleType4KindE0ELNS_15FloatRoundStyleE2ESJ_EENS1_15EpilogueDefaultEEEEEvvEEEEvNT_6ParamsE:
        .type           _ZN7cutlass13device_kernelINS_4gemm6kernel13GemmUniversalIN4cute5tupleIJiiiiEEENS1_10collective13CollectiveMmaINS1_34MainloopSm90TmaGmmaWarpSpecializedILi25ENS5_IJNS4_1CILi1EEESB_SB_EEENS1_35KernelTmaWarpSpecializedCooperativeEEENS5_IJNSA_ILi256EEENSA_ILi32EEENSA_ILi16EEEEEENS_10bfloat16_tENS5_IJlSB_lEEESJ_SK_NS4_8TiledMMAINS4_8MMA_AtomIJNS4_4SM904GMMA27MMA_64x32x16_F32BF16BF16_SSILNSO_5MajorE0ELSQ_0ELNSO_7ScaleInE1ELSR_1EEEEEENS4_6LayoutINS5_IJNSA_ILi2EEESB_SB_EEENS5_IJSB_NSA_ILi0EEESX_EEEEENS5_IJNS4_10UnderscoreES10_S10_EEEEENS4_13SM90_TMA_LOADENS4_14ComposedLayoutINS4_7SwizzleILi1ELi4ELi3EEENS4_18smem_ptr_flag_bitsILi16EEENSU_INS5_IJNSA_ILi8EEESH_EEENS5_IJSH_SB_EEEEEEEvNS4_8identityES13_S1D_vS1E_EENS_8epilogue10collective6detail29Sm90TmaWarpSpecializedAdapterINS1H_15DefaultEpilogueISJ_SK_SK_NS1G_6thread17LinearCombinationISJ_Li1EffLNS1L_9ScaleType4KindE0ELNS_15FloatRoundStyleE2ESJ_EENS1_15EpilogueDefaultEEEEEvvEEEEvNT_6ParamsE,@function
        .size           _ZN7cutlass13device_kernelINS_4gemm6kernel13GemmUniversalIN4cute5tupleIJiiiiEEENS1_10collective13CollectiveMmaINS1_34MainloopSm90TmaGmmaWarpSpecializedILi25ENS5_IJNS4_1CILi1EEESB_SB_EEENS1_35KernelTmaWarpSpecializedCooperativeEEENS5_IJNSA_ILi256EEENSA_ILi32EEENSA_ILi16EEEEEENS_10bfloat16_tENS5_IJlSB_lEEESJ_SK_NS4_8TiledMMAINS4_8MMA_AtomIJNS4_4SM904GMMA27MMA_64x32x16_F32BF16BF16_SSILNSO_5MajorE0ELSQ_0ELNSO_7ScaleInE1ELSR_1EEEEEENS4_6LayoutINS5_IJNSA_ILi2EEESB_SB_EEENS5_IJSB_NSA_ILi0EEESX_EEEEENS5_IJNS4_10UnderscoreES10_S10_EEEEENS4_13SM90_TMA_LOADENS4_14ComposedLayoutINS4_7SwizzleILi1ELi4ELi3EEENS4_18smem_ptr_flag_bitsILi16EEENSU_INS5_IJNSA_ILi8EEESH_EEENS5_IJSH_SB_EEEEEEEvNS4_8identityES13_S1D_vS1E_EENS_8epilogue10collective6detail29Sm90TmaWarpSpecializedAdapterINS1H_15DefaultEpilogueISJ_SK_SK_NS1G_6thread17LinearCombinationISJ_Li1EffLNS1L_9ScaleType4KindE0ELNS_15FloatRoundStyleE2ESJ_EENS1_15EpilogueDefaultEEEEEvvEEEEvNT_6ParamsE,(.L_x_171 - _ZN7cutlass13device_kernelINS_4gemm6kernel13GemmUniversalIN4cute5tupleIJiiiiEEENS1_10collective13CollectiveMmaINS1_34MainloopSm90TmaGmmaWarpSpecializedILi25ENS5_IJNS4_1CILi1EEESB_SB_EEENS1_35KernelTmaWarpSpecializedCooperativeEEENS5_IJNSA_ILi256EEENSA_ILi32EEENSA_ILi16EEEEEENS_10bfloat16_tENS5_IJlSB_lEEESJ_SK_NS4_8TiledMMAINS4_8MMA_AtomIJNS4_4SM904GMMA27MMA_64x32x16_F32BF16BF16_SSILNSO_5MajorE0ELSQ_0ELNSO_7ScaleInE1ELSR_1EEEEEENS4_6LayoutINS5_IJNSA_ILi2EEESB_SB_EEENS5_IJSB_NSA_ILi0EEESX_EEEEENS5_IJNS4_10UnderscoreES10_S10_EEEEENS4_13SM90_TMA_LOADENS4_14ComposedLayoutINS4_7SwizzleILi1ELi4ELi3EEENS4_18smem_ptr_flag_bitsILi16EEENSU_INS5_IJNSA_ILi8EEESH_EEENS5_IJSH_SB_EEEEEEEvNS4_8identityES13_S1D_vS1E_EENS_8epilogue10collective6detail29Sm90TmaWarpSpecializedAdapterINS1H_15DefaultEpilogueISJ_SK_SK_NS1G_6thread17LinearCombinationISJ_Li1EffLNS1L_9ScaleType4KindE0ELNS_15FloatRoundStyleE2ESJ_EENS1_15EpilogueDefaultEEEEEvvEEEEvNT_6ParamsE)
        .other          _ZN7cutlass13device_kernelINS_4gemm6kernel13GemmUniversalIN4cute5tupleIJiiiiEEENS1_10collective13CollectiveMmaINS1_34MainloopSm90TmaGmmaWarpSpecializedILi25ENS5_IJNS4_1CILi1EEESB_SB_EEENS1_35KernelTmaWarpSpecializedCooperativeEEENS5_IJNSA_ILi256EEENSA_ILi32EEENSA_ILi16EEEEEENS_10bfloat16_tENS5_IJlSB_lEEESJ_SK_NS4_8TiledMMAINS4_8MMA_AtomIJNS4_4SM904GMMA27MMA_64x32x16_F32BF16BF16_SSILNSO_5MajorE0ELSQ_0ELNSO_7ScaleInE1ELSR_1EEEEEENS4_6LayoutINS5_IJNSA_ILi2EEESB_SB_EEENS5_IJSB_NSA_ILi0EEESX_EEEEENS5_IJNS4_10UnderscoreES10_S10_EEEEENS4_13SM90_TMA_LOADENS4_14ComposedLayoutINS4_7SwizzleILi1ELi4ELi3EEENS4_18smem_ptr_flag_bitsILi16EEENSU_INS5_IJNSA_ILi8EEESH_EEENS5_IJSH_SB_EEEEEEEvNS4_8identityES13_S1D_vS1E_EENS_8epilogue10collective6detail29Sm90TmaWarpSpecializedAdapterINS1H_15DefaultEpilogueISJ_SK_SK_NS1G_6thread17LinearCombinationISJ_Li1EffLNS1L_9ScaleType4KindE0ELNS_15FloatRoundStyleE2ESJ_EENS1_15EpilogueDefaultEEEEEvvEEEEvNT_6ParamsE,@"STO_CUDA_ENTRY STV_DEFAULT"
_ZN7cutlass13device_kernelINS_4gemm6kernel13GemmUniversalIN4cute5tupleIJiiiiEEENS1_10collective13CollectiveMmaINS1_34MainloopSm90TmaGmmaWarpSpecializedILi25ENS5_IJNS4_1CILi1EEESB_SB_EEENS1_35KernelTmaWarpSpecializedCooperativeEEENS5_IJNSA_ILi256EEENSA_ILi32EEENSA_ILi16EEEEEENS_10bfloat16_tENS5_IJlSB_lEEESJ_SK_NS4_8TiledMMAINS4_8MMA_AtomIJNS4_4SM904GMMA27MMA_64x32x16_F32BF16BF16_SSILNSO_5MajorE0ELSQ_0ELNSO_7ScaleInE1ELSR_1EEEEEENS4_6LayoutINS5_IJNSA_ILi2EEESB_SB_EEENS5_IJSB_NSA_ILi0EEESX_EEEEENS5_IJNS4_10UnderscoreES10_S10_EEEEENS4_13SM90_TMA_LOADENS4_14ComposedLayoutINS4_7SwizzleILi1ELi4ELi3EEENS4_18smem_ptr_flag_bitsILi16EEENSU_INS5_IJNSA_ILi8EEESH_EEENS5_IJSH_SB_EEEEEEEvNS4_8identityES13_S1D_vS1E_EENS_8epilogue10collective6detail29Sm90TmaWarpSpecializedAdapterINS1H_15DefaultEpilogueISJ_SK_SK_NS1G_6thread17LinearCombinationISJ_Li1EffLNS1L_9ScaleType4KindE0ELNS_15FloatRoundStyleE2ESJ_EENS1_15EpilogueDefaultEEEEEvvEEEEvNT_6ParamsE:
[----:B------:R-:W0:Y:S01]  /*0000*/  LDC R1, c[0x0][0x28] ;  /* 0x00000a00ff017b82 */ /* 0x000e220000000800 */
[----:B------:R-:W1:Y:S01]  /*0010*/  S2R R18, SR_TID.X ;  /* 0x0000000000127919 */ /* 0x000e620000002100 */
[----:B------:R-:W-:Y:S01]  /*0020*/  ELECT P0, URZ, PT ;  /* 0x00000000003f782f */ /* 0x000fe20003800000 */
[----:B------:R-:W-:Y:S01]  /*0030*/  BSSY B0, `(.L_x_0) ;  /* 0x000000f000007945 */ /* 0x000fe20003800000 */
[--C-:B-1----:R-:W-:Y:S02]  /*0040*/  SHF.R.U32.HI R0, RZ, 0x5, R18.reuse ;  /* 0x00000005ff007819 */ /* 0x102fe40000011612 */
[----:B------:R-:W-:-:S03]  /*0050*/  SHF.R.U32.HI R22, RZ, 0x7, R18 ;  /* 0x00000007ff167819 */ /* 0x000fc60000011612 */
[----:B------:R-:W1:Y:S04]  /*0060*/  SHFL.IDX PT, R5, R0, RZ, 0x1f ;  /* 0x00001fff00057589 */ /* 0x000e6800000e0000 */
[----:B------:R2:W3:Y:S01]  /*0070*/  SHFL.IDX PT, R8, R22, RZ, 0x1f ;  /* 0x00001fff16087589 */ /* 0x0004e200000e0000 */
[----:B-1----:R-:W-:-:S13]  /*0080*/  ISETP.NE.OR P0, PT, R5, RZ, !P0 ;  /* 0x000000ff0500720c */ /* 0x002fda0004705670 */
[----:B0-23--:R-:W-:Y:S05]  /*0090*/  @P0 BRA `(.L_x_1) ;  /* 0x0000000000200947 */ /* 0x00dfea0003800000 */
[----:B------:R-:W-:Y:S02]  /*00a0*/  ULDC.64 UR4, c[0x0][0x198] ;  /* 0x0000660000047ab9 */ /* 0x000fe40000000a00 */
[----:B------:R-:W-:Y:S02]  /*00b0*/  UIADD3 UR6, UP0, UR4, 0xf0, URZ ;  /* 0x000000f004067890 */ /* 0x000fe4000ff1e03f */
[----:B------:R-:W-:Y:S02]  /*00c0*/  UIADD3 UR4, UP1, UR4, 0x1f0, URZ ;  /* 0x000001f004047890 */ /* 0x000fe4000ff3e03f */
[----:B------:R-:W-:Y:S02]  /*00d0*/  UIADD3.X UR7, URZ, UR5, URZ, UP0, !UPT ;  /* 0x000000053f077290 */ /* 0x000fe400087fe43f */
[----:B------:R-:W-:-:S07]  /*00e0*/  UIADD3.X UR5, URZ, UR5, URZ, UP1, !UPT ;  /* 0x000000053f057290 */ /* 0x000fce0008ffe43f */
[----:B------:R0:W-:Y:S02]  /*00f0*/  UTMACCTL.PF [UR6] ;  /* 0x00000000060079b9 */ /* 0x0001e40008040000 */
[----:B------:R0:W-:Y:S02]  /*0100*/  UTMACCTL.PF [UR4] ;  /* 0x00000000040079b9 */ /* 0x0001e40008040000 */
[----:B0-----:R-:W-:Y:S01]  /*0110*/  NOP ;  /* 0x0000000000007918 */ /* 0x001fe20000000000 */
.L_x_1:
[----:B------:R-:W-:Y:S05]  /*0120*/  BSYNC B0 ;  /* 0x0000000000007941 */ /* 0x000fea0003800000 */
.L_x_0:
[----:B------:R-:W0:Y:S02]  /*0130*/  SHFL.IDX PT, R2, R0, RZ, 0x1f ;  /* 0x00001fff00027589 */ /* 0x000e2400000e0000 */
[----:B0-----:R-:W-:-:S13]  /*0140*/  ISETP.NE.AND P0, PT, R2, RZ, PT ;  /* 0x000000ff0200720c */ /* 0x001fda0003f05270 */
[----:B------:R-:W-:Y:S05]  /*0150*/  @P0 BRA `(.L_x_2) ;  /* 0x00000004000c0947 */ /* 0x000fea0003800000 */
[----:B------:R-:W-:Y:S01]  /*0160*/  ELECT P0, URZ, PT ;  /* 0x00000000003f782f */ /* 0x000fe20003800000 */
[----:B------:R-:W-:-:S12]  /*0170*/  BSSY B0, `(.L_x_2) ;  /* 0x0000041000007945 */ /* 0x000fd80003800000 */
[----:B------:R-:W-:Y:S05]  /*0180*/  @!P0 BRA `(.L_x_3) ;  /* 0x0000000000fc8947 */ /* 0x000fea0003800000 */
[----:B------:R-:W0:Y:S01]  /*0190*/  S2UR UR8, SR_CgaCtaId ;  /* 0x00000000000879c3 */ /* 0x000e220000008800 */
[----:B------:R-:W-:Y:S01]  /*01a0*/  UMOV UR4, 0x400 ;  /* 0x0000040000047882 */ /* 0x000fe20000000000 */
[----:B------:R-:W-:Y:S01]  /*01b0*/  UMOV UR5, 0x1 ;  /* 0x0000000100057882 */ /* 0x000fe20000000000 */
[----:B------:R-:W-:Y:S02]  /*01c0*/  UMOV UR6, 0x100 ;  /* 0x0000010000067882 */ /* 0x000fe40000000000 */
[----:B------:R-:W-:-:S04]  /*01d0*/  UIADD3 UR6, -UR6, 0x100000, URZ ;  /* 0x0010000006067890 */ /* 0x000fc8000fffe13f */
[----:B------:R-:W-:Y:S02]  /*01e0*/  USHF.L.U32 UR7, UR6, 0xb, URZ ;  /* 0x0000000b06077899 */ /* 0x000fe4000800063f */
[----:B------:R-:W-:Y:S02]  /*01f0*/  USHF.L.U32 UR6, UR6, 0x1, URZ ;  /* 0x0000000106067899 */ /* 0x000fe4000800063f */
[----:B0-----:R-:W-:Y:S02]  /*0200*/  ULEA UR8, UR8, UR4, 0x18 ;  /* 0x0000000408087291 */ /* 0x001fe4000f8ec03f */
[----:B------:R-:W-:-:S04]  /*0210*/  UIADD3 UR4, -UR5, 0x100000, URZ ;  /* 0x0010000005047890 */ /* 0x000fc8000fffe13f */
[----:B------:R-:W-:Y:S02]  /*0220*/  USHF.L.U32 UR5, UR4, 0xb, URZ ;  /* 0x0000000b04057899 */ /* 0x000fe4000800063f */
[----:B------:R-:W-:Y:S01]  /*0230*/  USHF.L.U32 UR4, UR4, 0x1, URZ ;  /* 0x0000000104047899 */ /* 0x000fe2000800063f */
[----:B------:R-:W0:Y:S11]  /*0240*/  FENCE.VIEW.ASYNC.S ;  /* 0x00000000000073c6 */ /* 0x000e360000000000 */
[----:B0-----:R0:W1:Y:S01]  /*0250*/  SYNCS.EXCH.64 URZ, [UR8], UR4 ;  /* 0x00000004083f75b2 */ /* 0x0010620008000100 */
[----:B------:R0:W2:Y:S01]  /*0260*/  SYNCS.EXCH.64 URZ, [UR8+0xc8], UR6 ;  /* 0x0000c806083f75b2 */ /* 0x0000a20008000100 */
[----:B------:R0:W3:Y:S01]  /*0270*/  SYNCS.EXCH.64 URZ, [UR8+0x8], UR4 ;  /* 0x00000804083f75b2 */ /* 0x0000e20008000100 */
[----:B------:R0:W4:Y:S01]  /*0280*/  SYNCS.EXCH.64 URZ, [UR8+0xd0], UR6 ;  /* 0x0000d006083f75b2 */ /* 0x0001220008000100 */
[----:B------:R0:W0:Y:S01]  /*0290*/  SYNCS.EXCH.64 URZ, [UR8+0x10], UR4 ;  /* 0x00001004083f75b2 */ /* 0x0000220008000100 */
        /* <DEDUP_REMOVED lines=45> */
[----:B-1234-:R-:W-:Y:S01]  /*0570*/  NOP ;  /* 0x0000000000007918 */ /* 0x01efe20000000000 */
.L_x_3:
[----:B0-----:R-:W-:Y:S05]  /*0580*/  BSYNC B0 ;  /* 0x0000000000007941 */ /* 0x001fea0003800000 */
.L_x_2:
[----:B------:R-:W0:Y:S01]  /*0590*/  SHFL.IDX PT, R0, R0, RZ, 0x1f ;  /* 0x00001fff00007589 */ /* 0x000e2200000e0000 */
[----:B------:R-:W-:Y:S01]  /*05a0*/  ELECT P0, URZ, PT ;  /* 0x00000000003f782f */ /* 0x000fe20003800000 */
[----:B------:R-:W1:Y:S01]  /*05b0*/  LDC R2, c[0x0][0x65c] ;  /* 0x00019700ff027b82 */ /* 0x000e620000000800 */
[----:B------:R-:W-:Y:S01]  /*05c0*/  SHF.R.S32.HI R6, RZ, 0x1f, R5 ;  /* 0x0000001fff067819 */ /* 0x000fe20000011405 */
[----:B------:R-:W2:Y:S01]  /*05d0*/  S2R R3, SR_CTAID.Y ;  /* 0x0000000000037919 */ /* 0x000ea20000002600 */
[----:B------:R-:W-:Y:S01]  /*05e0*/  UMOV UR4, 0x20 ;  /* 0x0000002000047882 */ /* 0x000fe20000000000 */
[----:B------:R-:W-:Y:S01]  /*05f0*/  ISETP.NE.AND P2, PT, R8, RZ, PT ;  /* 0x000000ff0800720c */ /* 0x000fe20003f45270 */
[----:B------:R-:W-:Y:S01]  /*0600*/  NOP ;  /* 0x0000000000007918 */ /* 0x000fe20000000000 */
[----:B------:R-:W3:Y:S01]  /*0610*/  S2R R4, SR_CTAID.X ;  /* 0x0000000000047919 */ /* 0x000ee20000002500 */
[----:B------:R-:W-:Y:S01]  /*0620*/  LEA.HI R6, R6, R5, RZ, 0x2 ;  /* 0x0000000506067211 */ /* 0x000fe200078f10ff */
[----:B------:R-:W-:Y:S01]  /*0630*/  NOP ;  /* 0x0000000000007918 */ /* 0x000fe20000000000 */
[----:B0-----:R-:W-:-:S02]  /*0640*/  ISETP.NE.OR P0, PT, R0, RZ, !P0 ;  /* 0x000000ff0000720c */ /* 0x001fc40004705670 */
[----:B-1----:R-:W-:-:S04]  /*0650*/  ISETP.NE.AND P3, PT, R2, 0x1, PT ;  /* 0x000000010200780c */ /* 0x002fc80003f65270 */
[----:B------:R-:W-:Y:S02]  /*0660*/  P2R R0, PR, RZ, 0x8 ;  /* 0x00000008ff007803 */ /* 0x000fe40000000000 */
[----:B------:R-:W-:-:S05]  /*0670*/  LOP3.LUT R0, R6, 0xfffffffc, RZ, 0xc0, !PT ;  /* 0xfffffffc06007812 */ /* 0x000fca00078ec0ff */
[----:B------:R-:W-:Y:S01]  /*0680*/  VOTEU.ALL UP0, P0 ;  /* 0x00000000003f7886 */ /* 0x000fe20000000000 */
[----:B------:R-:W-:Y:S01]  /*0690*/  IMAD.IADD R0, R5, 0x1, -R0 ;  /* 0x0000000105007824 */ /* 0x000fe200078e0a00 */
[----:B------:R-:W3:Y:S01]  /*06a0*/  @P3 LDC R17, c[0x0][0x10] ;  /* 0x00000400ff113b82 */ /* 0x000ee20000000800 */
[----:B------:R-:W-:Y:S01]  /*06b0*/  VOTEU.ALL UP1, P0 ;  /* 0x00000000003f7886 */ /* 0x000fe20000020000 */
[----:B--2---:R-:W-:Y:S01]  /*06c0*/  @P3 IMAD.MOV.U32 R6, RZ, RZ, R3 ;  /* 0x000000ffff063224 */ /* 0x004fe200078e0003 */
[----:B------:R-:W-:Y:S01]  /*06d0*/  @!UP0 UMOV UR6, 0x400 ;  /* 0x0000040000068882 */ /* 0x000fe20000000000 */
[----:B------:R-:W-:-:S04]  /*06e0*/  @!UP0 UIADD3 UR4, -UR4, 0x100000, URZ ;  /* 0x0010000004048890 */ /* 0x000fc8000fffe13f */
[----:B------:R-:W-:Y:S02]  /*06f0*/  @!UP0 USHF.L.U32 UR5, UR4, 0xb, URZ ;  /* 0x0000000b04058899 */ /* 0x000fe4000800063f */
[----:B------:R-:W-:Y:S01]  /*0700*/  @!UP0 USHF.L.U32 UR4, UR4, 0x1, URZ ;  /* 0x0000000104048899 */ /* 0x000fe2000800063f */
[----:B------:R-:W-:Y:S02]  /*0710*/  @P3 IMAD.MOV.U32 R7, RZ, RZ, RZ ;  /* 0x000000ffff073224 */ /* 0x000fe400078e00ff */
[----:B------:R-:W-:Y:S01]  /*0720*/  IMAD.MOV.U32 R5, RZ, RZ, RZ ;  /* 0x000000ffff057224 */ /* 0x000fe200078e00ff */
[----:B------:R-:W0:Y:S01]  /*0730*/  @!UP0 S2UR UR7, SR_CgaCtaId ;  /* 0x00000000000789c3 */ /* 0x000e220000008800 */
[----:B------:R-:W-:-:S07]  /*0740*/  @P3 IMAD.MOV.U32 R11, RZ, RZ, RZ ;  /* 0x000000ffff0b3224 */ /* 0x000fce00078e00ff */
[----:B------:R-:W1:Y:S01]  /*0750*/  @!P3 LDC R9, c[0x0][0xc] ;  /* 0x00000300ff09bb82 */ /* 0x000e620000000800 */
[----:B---3--:R-:W-:-:S04]  /*0760*/  @P3 IMAD.WIDE.U32 R16, R4, R17, R6 ;  /* 0x0000001104103225 */ /* 0x008fc800078e0006 */
[----:B------:R-:W-:Y:S01]  /*0770*/  @P3 IMAD.IADD R17, R17, 0x1, R11 ;  /* 0x0000000111113824 */ /* 0x000fe200078e020b */
[----:B0-----:R-:W-:Y:S01]  /*0780*/  @!UP0 ULEA UR6, UR7, UR6, 0x18 ;  /* 0x0000000607068291 */ /* 0x001fe2000f8ec03f */
[----:B------:R-:W-:Y:S01]  /*0790*/  VOTEU.ALL UP0, P0 ;  /* 0x00000000003f7886 */ /* 0x000fe20000000000 */
[----:B------:R-:W-:-:S04]  /*07a0*/  ISETP.NE.AND P0, PT, R0, 0x3, PT ;  /* 0x000000030000780c */ /* 0x000fc80003f05270 */
[----:B------:R-:W-:Y:S01]  /*07b0*/  ISETP.EQ.OR P0, PT, R0, RZ, !P0 ;  /* 0x000000ff0000720c */ /* 0x000fe20004702670 */
[----:B-1----:R-:W-:-:S03]  /*07c0*/  @!P3 IMAD.WIDE.U32 R6, R9, R3, R4 ;  /* 0x000000030906b225 */ /* 0x002fc600078e0004 */
[C---:B------:R-:W-:Y:S01]  /*07d0*/  ISETP.EQ.AND P0, PT, R8.reuse, RZ, P0 ;  /* 0x000000ff0800720c */ /* 0x040fe20000702270 */
[----:B------:R-:W-:Y:S01]  /*07e0*/  VIADD R8, R8, 0xffffffff ;  /* 0xffffffff08087836 */ /* 0x000fe20000000000 */
[----:B------:R-:W0:Y:S02]  /*07f0*/  FENCE.VIEW.ASYNC.S ;  /* 0x00000000000073c6 */ /* 0x000e240000000000 */
[----:B0-----:R0:W1:Y:S01]  /*0800*/  @!UP0 SYNCS.EXCH.64 URZ, [UR6+0x1a0], UR4 ;  /* 0x0001a004063f85b2 */ /* 0x0010620008000100 */
[----:B------:R-:W-:Y:S01]  /*0810*/  @!P3 IMAD.MOV.U32 R16, RZ, RZ, R6 ;  /* 0x000000ffff10b224 */ /* 0x000fe200078e0006 */
[----:B------:R-:W-:Y:S01]  /*0820*/  SEL R19, RZ, 0x1, !P0 ;  /* 0x00000001ff137807 */ /* 0x000fe20004000000 */
[----:B------:R-:W-:Y:S01]  /*0830*/  @!P3 IMAD.MOV.U32 R17, RZ, RZ, R7 ;  /* 0x000000ffff11b224 */ /* 0x000fe200078e0007 */
[----:B------:R-:W-:-:S04]  /*0840*/  ISETP.GE.U32.AND P1, PT, R8, 0x2, PT ;  /* 0x000000020800780c */ /* 0x000fc80003f26070 */
[----:B------:R-:W-:Y:S01]  /*0850*/  SEL R19, R19, 0x2, P1 ;  /* 0x0000000213137807 */ /* 0x000fe20000800000 */
[----:B------:R0:W1:Y:S01]  /*0860*/  @!UP1 SYNCS.EXCH.64 URZ, [UR6+0x1a8], UR4 ;  /* 0x0001a804063f95b2 */ /* 0x0000620008000100 */
[----:B------:R-:W-:Y:S01]  /*0870*/  NOP ;  /* 0x0000000000007918 */ /* 0x000fe20000000000 */
[----:B-1----:R-:W-:Y:S06]  /*0880*/  BAR.SYNC.DEFER_BLOCKING 0x0 ;  /* 0x0000000000007b1d */ /* 0x002fec0000010000 */
[----:B------:R-:W-:Y:S05]  /*0890*/  @!P2 BRA `(.L_x_4) ;  /* 0x000000400054a947 */ /* 0x000fea0003800000 */
[----:B------:R-:W-:-:S13]  /*08a0*/  ISETP.GT.U32.AND P0, PT, R8, 0x1, PT ;  /* 0x000000010800780c */ /* 0x000fda0003f04070 */
[----:B0-----:R-:W-:Y:S05]  /*08b0*/  @P0 EXIT ;  /* 0x000000000000094d */ /* 0x001fea0003800000 */
[----:B------:R-:W-:Y:S01]  /*08c0*/  ULDC.64 UR4, c[0x0][0x650] ;  /* 0x0001940000047ab9 */ /* 0x000fe20000000a00 */
[----:B------:R-:W-:Y:S01]  /*08d0*/  PRMT R0, RZ, 0x7610, R0 ;  /* 0x00007610ff007816 */ /* 0x000fe20000000000 */
[----:B------:R-:W-:Y:S01]  /*08e0*/  IMAD.MOV.U32 R60, RZ, RZ, -0x1 ;  /* 0xffffffffff3c7424 */ /* 0x000fe200078e00ff */
[----:B------:R-:W-:Y:S01]  /*08f0*/  ISETP.GE.U32.AND P0, PT, R16, UR4, PT ;  /* 0x0000000410007c0c */ /* 0x000fe2000bf06070 */
[----:B------:R-:W-:Y:S02]  /*0900*/  IMAD.MOV.U32 R58, RZ, RZ, -0x1 ;  /* 0xffffffffff3a7424 */ /* 0x000fe400078e00ff */
[----:B------:R-:W-:Y:S01]  /*0910*/  IMAD.MOV.U32 R23, RZ, RZ, -0x1 ;  /* 0xffffffffff177424 */ /* 0x000fe200078e00ff */
[----:B------:R-:W-:-:S13]  /*0920*/  ISETP.GE.U32.AND.EX P0, PT, R17, UR5, PT, P0 ;  /* 0x0000000511007c0c */ /* 0x000fda000bf06100 */
[----:B------:R-:W-:Y:S05]  /*0930*/  @P0 BRA `(.L_x_5) ;  /* 0x0000000400540947 */ /* 0x000fea0003800000 */
[----:B------:R-:W0:Y:S01]  /*0940*/  LDC.64 R14, c[0x0][0x628] ;  /* 0x00018a00ff0e7b82 */ /* 0x000e220000000a00 */
[----:B------:R-:W-:Y:S02]  /*0950*/  IMAD.MOV.U32 R6, RZ, RZ, R16 ;  /* 0x000000ffff067224 */ /* 0x000fe400078e0010 */
[----:B------:R-:W-:-:S05]  /*0960*/  IMAD.MOV.U32 R7, RZ, RZ, R17 ;  /* 0x000000ffff077224 */ /* 0x000fca00078e0011 */
[----:B------:R-:W1:Y:S08]  /*0970*/  LDC R0, c[0x0][0x630] ;  /* 0x00018c00ff007b82 */ /* 0x000e700000000800 */
[----:B------:R-:W2:Y:S01]  /*0980*/  LDC.64 R20, c[0x0][0x620] ;  /* 0x00018800ff147b82 */ /* 0x000ea20000000a00 */
[----:B0-----:R-:W-:-:S04]  /*0990*/  ISETP.NE.U32.AND P0, PT, R14, RZ, PT ;  /* 0x000000ff0e00720c */ /* 0x001fc80003f05070 */
[----:B------:R-:W-:-:S13]  /*09a0*/  ISETP.NE.AND.EX P0, PT, R15, RZ, PT, P0 ;  /* 0x000000ff0f00720c */ /* 0x000fda0003f05300 */
[----:B-12---:R-:W-:Y:S05]  /*09b0*/  @!P0 BRA `(.L_x_6) ;  /* 0x0000000000288947 */ /* 0x006fea0003800000 */
[----:B------:R-:W0:Y:S02]  /*09c0*/  LDC R11, c[0x0][0x634] ;  /* 0x00018d00ff0b7b82 */ /* 0x000e240000000800 */
[----:B0-----:R-:W-:-:S05]  /*09d0*/  IADD3 R11, P0, R16, R11, RZ ;  /* 0x0000000b100b7210 */ /* 0x001fca0007f1e0ff */
[----:B------:R-:W-:-:S04]  /*09e0*/  IMAD.X R13, RZ, RZ, R17, P0 ;  /* 0x000000ffff0d7224 */ /* 0x000fc800000e0611 */
[----:B------:R-:W-:-:S04]  /*09f0*/  IMAD.WIDE.U32 R6, R13, R14, RZ ;  /* 0x0000000e0d067225 */ /* 0x000fc800078e00ff */
[----:B------:R-:W-:-:S04]  /*0a00*/  IMAD.WIDE.U32 R8, P0, R11, R15, R6 ;  /* 0x0000000f0b087225 */ /* 0x000fc80007800006 */
[----:B------:R-:W-:-:S04]  /*0a10*/  IMAD.WIDE.U32 R6, R11, R14, RZ ;  /* 0x0000000e0b067225 */ /* 0x000fc800078e00ff */
[----:B------:R-:W-:Y:S01]  /*0a20*/  IMAD.X R11, RZ, RZ, RZ, P0 ;  /* 0x000000ffff0b7224 */ /* 0x000fe200000e06ff */
[----:B------:R-:W-:Y:S01]  /*0a30*/  IADD3 RZ, P0, R7, R8, RZ ;  /* 0x0000000807ff7210 */ /* 0x000fe20007f1e0ff */
[----:B------:R-:W-:-:S04]  /*0a40*/  IMAD.MOV.U32 R10, RZ, RZ, R9 ;  /* 0x000000ffff0a7224 */ /* 0x000fc800078e0009 */
[----:B------:R-:W-:-:S08]  /*0a50*/  IMAD.WIDE.U32.X R6, R13, R15, R10, P0 ;  /* 0x0000000f0d067225 */ /* 0x000fd000000e040a */
.L_x_6:
[-CC-:B------:R-:W-:Y:S01]  /*0a60*/  SHF.R.U64 R23, R6, R0.reuse, R7.reuse ;  /* 0x0000000006177219 */ /* 0x180fe20000001207 */
[----:B------:R-:W0:Y:S01]  /*0a70*/  LDC R10, c[0x0][0x618] ;  /* 0x00018600ff0a7b82 */ /* 0x000e220000000800 */
[----:B------:R-:W-:Y:S01]  /*0a80*/  SHF.R.U32.HI R5, RZ, R0, R7 ;  /* 0x00000000ff057219 */ /* 0x000fe20000011607 */
[----:B------:R-:W-:Y:S01]  /*0a90*/  ULDC UR4, c[0x0][0x150] ;  /* 0x0000540000047ab9 */ /* 0x000fe20000000800 */
[----:B------:R-:W-:Y:S02]  /*0aa0*/  IADD3 R9, P0, RZ, -R23, RZ ;  /* 0x80000017ff097210 */ /* 0x000fe40007f1e0ff */
[----:B------:R-:W-:-:S03]  /*0ab0*/  I2FP.F32.U32 R0, R4 ;  /* 0x0000000400007245 */ /* 0x000fc60000201000 */
[----:B------:R-:W1:Y:S01]  /*0ac0*/  LDC.64 R28, c[0x0][0x640] ;  /* 0x00019000ff1c7b82 */ /* 0x000e620000000a00 */
[----:B------:R-:W-:Y:S02]  /*0ad0*/  IMAD.X R11, RZ, RZ, ~R5, P0 ;  /* 0x000000ffff0b7224 */ /* 0x000fe400000e0e05 */
[----:B------:R-:W-:Y:S01]  /*0ae0*/  FMUL R0, R0, UR4 ;  /* 0x0000000400007c20 */ /* 0x000fe20008400000 */
[----:B------:R-:W-:Y:S01]  /*0af0*/  IMAD.WIDE.U32 R6, R9, R20, R16 ;  /* 0x0000001409067225 */ /* 0x000fe200078e0010 */
[----:B------:R-:W-:-:S03]  /*0b00*/  ULDC UR4, c[0x0][0x154] ;  /* 0x0000550000047ab9 */ /* 0x000fc60000000800 */
[----:B------:R-:W-:Y:S01]  /*0b10*/  IMAD R8, R11, R20, RZ ;  /* 0x000000140b087224 */ /* 0x000fe200078e02ff */
[----:B------:R-:W2:Y:S01]  /*0b20*/  LDC R5, c[0x0][0x144] ;  /* 0x00005100ff057b82 */ /* 0x000ea20000000800 */
[----:B------:R-:W3:Y:S02]  /*0b30*/  F2I.U32.TRUNC.NTZ R0, R0 ;  /* 0x0000000000007305 */ /* 0x000ee4000020f000 */
[----:B------:R-:W-:-:S04]  /*0b40*/  IMAD R9, R9, R21, R8 ;  /* 0x0000001509097224 */ /* 0x000fc800078e0208 */
[----:B------:R-:W-:Y:S01]  /*0b50*/  IMAD.IADD R7, R7, 0x1, R9 ;  /* 0x0000000107077824 */ /* 0x000fe200078e0209 */
[----:B------:R-:W4:Y:S01]  /*0b60*/  LDC R12, c[0x0][0x608] ;  /* 0x00018200ff0c7b82 */ /* 0x000f220000000800 */
[----:B------:R-:W-:-:S03]  /*0b70*/  IMAD.MOV.U32 R9, RZ, RZ, -0x1 ;  /* 0xffffffffff097424 */ /* 0x000fc600078e00ff */
[-CC-:B0-----:R-:W-:Y:S02]  /*0b80*/  SHF.R.U64 R20, R6, R10.reuse, R7.reuse ;  /* 0x0000000a06147219 */ /* 0x181fe40000001207 */
[----:B------:R-:W-:Y:S02]  /*0b90*/  I2FP.F32.U32 R6, R3 ;  /* 0x0000000300067245 */ /* 0x000fe40000201000 */
[----:B------:R-:W0:Y:S01]  /*0ba0*/  LDC R26, c[0x0][0x658] ;  /* 0x00019600ff1a7b82 */ /* 0x000e220000000800 */
[----:B-1----:R-:W-:Y:S01]  /*0bb0*/  ISETP.NE.U32.AND P0, PT, R28, RZ, PT ;  /* 0x000000ff1c00720c */ /* 0x002fe20003f05070 */
[----:B---3--:R-:W-:Y:S01]  /*0bc0*/  IMAD.MOV R8, RZ, RZ, -R0 ;  /* 0x000000ffff087224 */ /* 0x008fe200078e0a00 */
[----:B------:R-:W-:Y:S01]  /*0bd0*/  SHF.R.U32.HI R7, RZ, R10, R7 ;  /* 0x0000000aff077219 */ /* 0x000fe20000011607 */
[----:B------:R-:W-:Y:S01]  /*0be0*/  FMUL R6, R6, UR4 ;  /* 0x0000000406067c20 */ /* 0x000fe20008400000 */
[----:B------:R-:W-:-:S03]  /*0bf0*/  ISETP.NE.AND.EX P0, PT, R29, RZ, PT, P0 ;  /* 0x000000ff1d00720c */ /* 0x000fc60003f05300 */
[----:B------:R-:W1:Y:S01]  /*0c00*/  LDC R14, c[0x0][0x148] ;  /* 0x00005200ff0e7b82 */ /* 0x000e620000000800 */
[----:B--2---:R-:W-:-:S07]  /*0c10*/  IMAD R0, R5, R8, R4 ;  /* 0x0000000805007224 */ /* 0x004fce00078e0204 */
[----:B------:R-:W2:Y:S01]  /*0c20*/  LDC R24, c[0x0][0x600] ;  /* 0x00018000ff187b82 */ /* 0x000ea20000000800 */
[-CC-:B----4-:R-:W-:Y:S02]  /*0c30*/  SHF.R.U64 R30, R20, R12.reuse, R7.reuse ;  /* 0x0000000c141e7219 */ /* 0x190fe40000001207 */
[----:B------:R-:W-:Y:S01]  /*0c40*/  SHF.R.U32.HI R5, RZ, R12, R7 ;  /* 0x0000000cff057219 */ /* 0x000fe20000011607 */
[----:B------:R-:W-:Y:S01]  /*0c50*/  IMAD.MOV.U32 R7, RZ, RZ, 0x1 ;  /* 0x00000001ff077424 */ /* 0x000fe200078e00ff */
[----:B------:R3:W4:Y:S03]  /*0c60*/  F2I.U32.TRUNC.NTZ R12, R6 ;  /* 0x00000006000c7305 */ /* 0x000726000020f000 */
[----:B------:R-:W1:Y:S01]  /*0c70*/  LDC R15, c[0x0][0x648] ;  /* 0x00019200ff0f7b82 */ /* 0x000e620000000800 */
[-C--:B0-----:R-:W-:Y:S02]  /*0c80*/  SHF.L.U32 R4, R9, R26.reuse, RZ ;  /* 0x0000001a09047219 */ /* 0x081fe400000006ff */
[----:B------:R-:W-:-:S02]  /*0c90*/  SHF.R.U64 R32, R30, R26, R5 ;  /* 0x0000001a1e207219 */ /* 0x000fc40000001205 */
[----:B------:R-:W-:Y:S02]  /*0ca0*/  LOP3.LUT R11, RZ, R4, RZ, 0x33, !PT ;  /* 0x00000004ff0b7212 */ /* 0x000fe400078e33ff */
[-C--:B------:R-:W-:Y:S01]  /*0cb0*/  SHF.R.U32.HI R5, RZ, R26.reuse, R5 ;  /* 0x0000001aff057219 */ /* 0x080fe20000011605 */
[----:B------:R-:W0:Y:S01]  /*0cc0*/  LDC R21, c[0x0][0x638] ;  /* 0x00018e00ff157b82 */ /* 0x000e220000000800 */
[----:B------:R-:W-:Y:S01]  /*0cd0*/  SHF.L.U32 R10, R7, R26, RZ ;  /* 0x0000001a070a7219 */ /* 0x000fe200000006ff */
[----:B------:R-:W-:-:S06]  /*0ce0*/  IMAD.MOV.U32 R4, RZ, RZ, R32 ;  /* 0x000000ffff047224 */ /* 0x000fcc00078e0020 */
[----:B------:R-:W0:Y:S01]  /*0cf0*/  LDC R60, c[0x0][0x610] ;  /* 0x00018400ff3c7b82 */ /* 0x000e220000000800 */
[----:B---34-:R-:W-:Y:S05]  /*0d00*/  @!P0 BRA `(.L_x_7) ;  /* 0x0000000000288947 */ /* 0x018fea0003800000 */
[----:B------:R-:W3:Y:S02]  /*0d10*/  LDC R9, c[0x0][0x64c] ;  /* 0x00019300ff097b82 */ /* 0x000ee40000000800 */
[----:B---3--:R-:W-:-:S05]  /*0d20*/  IADD3 R9, P0, R32, R9, RZ ;  /* 0x0000000920097210 */ /* 0x008fca0007f1e0ff */
        /* <DEDUP_REMOVED lines=8> */
.L_x_7:
[----:B-1----:R-:W-:Y:S01]  /*0db0*/  SHF.R.U64 R4, R4, R15, R5 ;  /* 0x0000000f04047219 */ /* 0x002fe20000001205 */
[----:B--2---:R-:W-:Y:S01]  /*0dc0*/  VIADD R5, R24, 0xffffffff ;  /* 0xffffffff18057836 */ /* 0x004fe20000000000 */
[----:B------:R-:W-:Y:S01]  /*0dd0*/  LOP3.LUT R11, R30, R11, RZ, 0xc0, !PT ;  /* 0x0000000b1e0b7212 */ /* 0x000fe200078ec0ff */
[----:B------:R-:W-:Y:S02]  /*0de0*/  IMAD.MOV R12, RZ, RZ, -R12 ;  /* 0x000000ffff0c7224 */ /* 0x000fe400078e0a0c */
[----:B------:R-:W-:Y:S01]  /*0df0*/  IMAD.MOV R6, RZ, RZ, -R4 ;  /* 0x000000ffff067224 */ /* 0x000fe200078e0a04 */
[----:B------:R-:W-:Y:S01]  /*0e00*/  LOP3.LUT R5, R20, R5, RZ, 0xc0, !PT ;  /* 0x0000000514057212 */ /* 0x000fe200078ec0ff */
[----:B------:R-:W-:Y:S02]  /*0e10*/  @P3 IMAD R0, R14, R12, R3 ;  /* 0x0000000c0e003224 */ /* 0x000fe400078e0203 */
[----:B------:R-:W-:Y:S02]  /*0e20*/  IMAD R11, R10, R4, R11 ;  /* 0x000000040a0b7224 */ /* 0x000fe400078e020b */
[----:B0-----:R-:W-:-:S02]  /*0e30*/  IMAD R3, R6, R21, R32 ;  /* 0x0000001506037224 */ /* 0x001fc400078e0220 */
[----:B------:R-:W-:Y:S02]  /*0e40*/  IMAD R60, R11, R60, R0 ;  /* 0x0000003c0b3c7224 */ /* 0x000fe400078e0200 */
[----:B------:R-:W-:Y:S02]  /*0e50*/  IMAD R3, R3, R24, R5 ;  /* 0x0000001803037224 */ /* 0x000fe400078e0205 */
[----:B------:R-:W-:-:S03]  /*0e60*/  IMAD.MOV.U32 R0, RZ, RZ, 0x1 ;  /* 0x00000001ff007424 */ /* 0x000fc600078e00ff */
[----:B------:R-:W-:Y:S02]  /*0e70*/  SEL R58, R3, R60, !P3 ;  /* 0x0000003c033a7207 */ /* 0x000fe40005800000 */
[----:B------:R-:W-:-:S07]  /*0e80*/  SEL R60, R60, R3, !P3 ;  /* 0x000000033c3c7207 */ /* 0x000fce0005800000 */
.L_x_5:
[----:B------:R-:W-:-:S08]  /*0e90*/  NOP ;  /* 0x0000000000007918 */ /* 0x000fd00000000000 */
[----:B------:R-:W0:Y:S02]  /*0ea0*/  USETMAXREG.TRY_ALLOC.CTAPOOL UP0, 0xe8 ;  /* 0x000000e8000079c8 */ /* 0x000e240008000600 */
[----:B0-----:R-:W-:-:S13]  /*0eb0*/  PLOP3.LUT P0, PT, PT, PT, UP0, 0x80, 0x0 ;  /* 0x000000000000781c */ /* 0x001fda0003f0f008 */
[----:B------:R-:W-:Y:S05]  /*0ec0*/  @!P0 BRA `(.L_x_5) ;  /* 0xfffffffc00f08947 */ /* 0x000fea000383ffff */
[----:B------:R-:W-:Y:S01]  /*0ed0*/  ULDC.64 UR4, c[0x0][0x598] ;  /* 0x0001660000047ab9 */ /* 0x000fe20000000a00 */
[----:B------:R-:W-:Y:S01]  /*0ee0*/  ULDC.64 UR36, c[0x0][0x208] ;  /* 0x0000820000247ab9 */ /* 0x000fe20000000a00 */
[----:B------:R-:W-:-:S04]  /*0ef0*/  ISETP.NE.U32.AND P0, PT, RZ, UR4, PT ;  /* 0x00000004ff007c0c */ /* 0x000fc8000bf05070 */
[----:B------:R-:W-:-:S13]  /*0f00*/  ISETP.NE.AND.EX P0, PT, RZ, UR5, PT, P0 ;  /* 0x00000005ff007c0c */ /* 0x000fda000bf05300 */
[----:B------:R-:W-:Y:S05]  /*0f10*/  @!P0 BRA `(.L_x_8) ;  /* 0x00000000001c8947 */ /* 0x000fea0003800000 */
[----:B------:R-:W0:Y:S02]  /*0f20*/  LDC.64 R4, c[0x0][0x598] ;  /* 0x00016600ff047b82 */ /* 0x000e240000000a00 */
[----:B0-----:R-:W2:Y:S02]  /*0f30*/  LDG.E.64 R4, desc[UR36][R4.64] ;  /* 0x0000002404047981 */ /* 0x001ea4000c1e1b00 */
[----:B--2---:R-:W-:-:S04]  /*0f40*/  ISETP.NE.U32.AND P0, PT, R4, RZ, PT ;  /* 0x000000ff0400720c */ /* 0x004fc80003f05070 */
[----:B------:R-:W-:-:S13]  /*0f50*/  ISETP.NE.AND.EX P0, PT, R5, RZ, PT, P0 ;  /* 0x000000ff0500720c */ /* 0x000fda0003f05300 */
[----:B------:R-:W-:Y:S05]  /*0f60*/  @!P0 BRA `(.L_x_8) ;  /* 0x0000000000088947 */ /* 0x000fea0003800000 */
[----:B------:R0:W5:Y:S01]  /*0f70*/  LD.E R56, desc[UR36][R4.64] ;  /* 0x0000002404387980 */ /* 0x000162000c101900 */
[----:B------:R-:W-:Y:S05]  /*0f80*/  BRA `(.L_x_9) ;  /* 0x0000000000247947 */ /* 0x000fea0003800000 */
.L_x_8:
[----:B------:R-:W-:Y:S02]  /*0f90*/  ULDC.64 UR4, c[0x0][0x588] ;  /* 0x0001620000047ab9 */ /* 0x000fe40000000a00 */
[----:B------:R-:W-:-:S04]  /*0fa0*/  ISETP.NE.U32.AND P0, PT, RZ, UR4, PT ;  /* 0x00000004ff007c0c */ /* 0x000fc8000bf05070 */
[----:B------:R-:W-:-:S13]  /*0fb0*/  ISETP.NE.AND.EX P0, PT, RZ, UR5, PT, P0 ;  /* 0x00000005ff007c0c */ /* 0x000fda000bf05300 */
[----:B------:R-:W-:Y:S05]  /*0fc0*/  @!P0 BRA `(.L_x_10) ;  /* 0x00000000000c8947 */ /* 0x000fea0003800000 */
[----:B------:R-:W0:Y:S02]  /*0fd0*/  LDC.64 R56, c[0x0][0x588] ;  /* 0x00016200ff387b82 */ /* 0x000e240000000a00 */
[----:B0-----:R1:W5:Y:S01]  /*0fe0*/  LDG.E R56, desc[UR36][R56.64] ;  /* 0x0000002438387981 */ /* 0x001362000c1e1900 */
[----:B------:R-:W-:Y:S05]  /*0ff0*/  BRA `(.L_x_9) ;  /* 0x0000000000087947 */ /* 0x000fea0003800000 */
.L_x_10:
[----:B------:R-:W-:Y:S02]  /*1000*/  ULDC UR4, c[0x0][0x580] ;  /* 0x0001600000047ab9 */ /* 0x000fe40000000800 */
[----:B------:R-:W-:-:S07]  /*1010*/  IMAD.U32 R56, RZ, RZ, UR4 ;  /* 0x00000004ff387e24 */ /* 0x000fce000f8e00ff */
.L_x_9:
[----:B------:R-:W-:Y:S02]  /*1020*/  ULDC.64 UR4, c[0x0][0x5a0] ;  /* 0x0001680000047ab9 */ /* 0x000fe40000000a00 */
[----:B------:R-:W-:-:S04]  /*1030*/  ISETP.NE.U32.AND P0, PT, RZ, UR4, PT ;  /* 0x00000004ff007c0c */ /* 0x000fc8000bf05070 */
[----:B------:R-:W-:-:S13]  /*1040*/  ISETP.NE.AND.EX P0, PT, RZ, UR5, PT, P0 ;  /* 0x00000005ff007c0c */ /* 0x000fda000bf05300 */
[----:B------:R-:W-:Y:S05]  /*1050*/  @!P0 BRA `(.L_x_11) ;  /* 0x00000000001c8947 */ /* 0x000fea0003800000 */
[----:B0-----:R-:W0:Y:S02]  /*1060*/  LDC.64 R4, c[0x0][0x5a0] ;  /* 0x00016800ff047b82 */ /* 0x001e240000000a00 */
[----:B0-----:R-:W2:Y:S02]  /*1070*/  LDG.E.64 R4, desc[UR36][R4.64] ;  /* 0x0000002404047981 */ /* 0x001ea4000c1e1b00 */
[----:B--2---:R-:W-:-:S04]  /*1080*/  ISETP.NE.U32.AND P0, PT, R4, RZ, PT ;  /* 0x000000ff0400720c */ /* 0x004fc80003f05070 */
[----:B------:R-:W-:-:S13]  /*1090*/  ISETP.NE.AND.EX P0, PT, R5, RZ, PT, P0 ;  /* 0x000000ff0500720c */ /* 0x000fda0003f05300 */
[----:B------:R-:W-:Y:S05]  /*10a0*/  @!P0 BRA `(.L_x_11) ;  /* 0x0000000000088947 */ /* 0x000fea0003800000 */
[----:B-1----:R0:W5:Y:S01]  /*10b0*/  LD.E R57, desc[UR36][R4.64] ;  /* 0x0000002404397980 */ /* 0x002162000c101900 */
[----:B------:R-:W-:Y:S05]  /*10c0*/  BRA `(.L_x_12) ;  /* 0x0000000000247947 */ /* 0x000fea0003800000 */
.L_x_11:
[----:B------:R-:W-:Y:S02]  /*10d0*/  ULDC.64 UR4, c[0x0][0x590] ;  /* 0x0001640000047ab9 */ /* 0x000fe40000000a00 */
[----:B------:R-:W-:-:S04]  /*10e0*/  ISETP.NE.U32.AND P0, PT, RZ, UR4, PT ;  /* 0x00000004ff007c0c */ /* 0x000fc8000bf05070 */
[----:B------:R-:W-:-:S13]  /*10f0*/  ISETP.NE.AND.EX P0, PT, RZ, UR5, PT, P0 ;  /* 0x00000005ff007c0c */ /* 0x000fda000bf05300 */
[----:B------:R-:W-:Y:S05]  /*1100*/  @!P0 BRA `(.L_x_13) ;  /* 0x00000000000c8947 */ /* 0x000fea0003800000 */
[----:B0-----:R-:W1:Y:S02]  /*1110*/  LDC.64 R4, c[0x0][0x590] ;  /* 0x00016400ff047b82 */ /* 0x001e640000000a00 */
[----:B-1----:R1:W5:Y:S01]  /*1120*/  LDG.E R57, desc[UR36][R4.64] ;  /* 0x0000002404397981 */ /* 0x002362000c1e1900 */
[----:B------:R-:W-:Y:S05]  /*1130*/  BRA `(.L_x_12) ;  /* 0x0000000000087947 */ /* 0x000fea0003800000 */
.L_x_13:
[----:B------:R-:W-:Y:S02]  /*1140*/  ULDC UR4, c[0x0][0x584] ;  /* 0x0001610000047ab9 */ /* 0x000fe40000000800 */
[----:B-1----:R-:W-:-:S07]  /*1150*/  IMAD.U32 R57, RZ, RZ, UR4 ;  /* 0x00000004ff397e24 */ /* 0x002fce000f8e00ff */
.L_x_12:
[----:B------:R-:W-:-:S13]  /*1160*/  LOP3.LUT P0, RZ, R0, 0xff, RZ, 0xc0, !PT ;  /* 0x000000ff00ff7812 */ /* 0x000fda000780c0ff */
[----:B------:R-:W-:Y:S05]  /*1170*/  @!P0 EXIT ;  /* 0x000000000000894d */ /* 0x000fea0003800000 */
[----:B------:R-:W-:Y:S01]  /*1180*/  ULDC UR4, c[0x0][0x28c] ;  /* 0x0000a30000047ab9 */ /* 0x000fe20000000800 */
[----:B------:R-:W-:Y:S01]  /*1190*/  LOP3.LUT R74, R19, 0x1, RZ, 0xfc, !PT ;  /* 0x00000001134a7812 */ /* 0x000fe200078efcff */
[----:B------:R-:W-:Y:S01]  /*11a0*/  UIADD3 UR4, UR4, 0xf, URZ ;  /* 0x0000000f04047890 */ /* 0x000fe2000fffe03f */
[----:B------:R-:W-:Y:S01]  /*11b0*/  UMOV UR38, URZ ;  /* 0x0000003f00267c82 */ /* 0x000fe20008000000 */
[----:B------:R-:W-:Y:S02]  /*11c0*/  UMOV UR39, URZ ;  /* 0x0000003f00277c82 */ /* 0x000fe40008000000 */
[----:B------:R-:W-:-:S04]  /*11d0*/  USHF.R.S32.HI UR5, URZ, 0x1f, UR4 ;  /* 0x0000001f3f057899 */ /* 0x000fc80008011404 */
[----:B------:R-:W-:-:S04]  /*11e0*/  ULEA.HI UR5, UR5, UR4, URZ, 0x4 ;  /* 0x0000000405057291 */ /* 0x000fc8000f8f203f */
[----:B------:R-:W-:-:S12]  /*11f0*/  USHF.R.S32.HI UR40, URZ, 0x4, UR5 ;  /* 0x000000043f287899 */ /* 0x000fd80008011405 */
.L_x_93:
[----:B------:R-:W-:Y:S01]  /*1200*/  LOP3.LUT R0, R18, 0x80, RZ, 0xc0, !PT ;  /* 0x0000008012007812 */ /* 0x000fe200078ec0ff */
[----:B------:R-:W2:Y:S01]  /*1210*/  S2UR UR6, SR_CgaCtaId ;  /* 0x00000000000679c3 */ /* 0x000ea20000008800 */
[----:B------:R-:W-:Y:S02]  /*1220*/  UMOV UR41, 0x400 ;  /* 0x0000040000297882 */ /* 0x000fe40000000000 */
[----:B------:R-:W-:-:S06]  /*1230*/  SHF.R.U32.HI R0, RZ, 0x7, R0 ;  /* 0x00000007ff007819 */ /* 0x000fcc0000011600 */
[----:B---3--:R-:W3:Y:S01]  /*1240*/  SHFL.IDX PT, R0, R0, RZ, 0x1f ;  /* 0x00001fff00007589 */ /* 0x008ee200000e0000 */
[----:B--2---:R-:W-:Y:S01]  /*1250*/  ULEA UR41, UR6, UR41, 0x18 ;  /* 0x0000002906297291 */ /* 0x004fe2000f8ec03f */
[----:B---3--:R-:W-:-:S13]  /*1260*/  R2UR UR4, R0 ;  /* 0x00000000000472ca */ /* 0x008fda00000e0000 */
[----:B------:R-:W-:-:S04]  /*1270*/  ULEA.HI UR5, UR4, UR4, URZ, 0x1 ;  /* 0x0000000404057291 */ /* 0x000fc8000f8f083f */
[----:B------:R-:W-:-:S04]  /*1280*/  ULOP3.LUT UR5, UR5, 0x1ffffe, URZ, 0xc0, !UPT ;  /* 0x001ffffe05057892 */ /* 0x000fc8000f8ec03f */
[----:B------:R-:W-:-:S03]  /*1290*/  UIADD3 UR5, UR4, -UR5, URZ ;  /* 0x8000000504057290 */ /* 0x000fc6000fffe03f */
[----:B------:R-:W-:Y:S01]  /*12a0*/  ULDC UR4, c[0x0][0x28c] ;  /* 0x0000a30000047ab9 */ /* 0x000fe20000000800 */
[----:B------:R-:W-:Y:S01]  /*12b0*/  ULEA UR5, UR5, UR41, 0xb ;  /* 0x0000002905057291 */ /* 0x000fe2000f8e583f */
[----:B------:R-:W-:-:S03]  /*12c0*/  ISETP.LT.AND P0, PT, RZ, UR4, PT ;  /* 0x00000004ff007c0c */ /* 0x000fc6000bf01270 */
[----:B------:R-:W-:-:S04]  /*12d0*/  UIADD3 UR5, UR5, 0x280, URZ ;  /* 0x0000028005057890 */ /* 0x000fc8000fffe03f */
[----:B------:R-:W-:-:S04]  /*12e0*/  USHF.R.U32.HI UR5, URZ, 0x4, UR5 ;  /* 0x000000043f057899 */ /* 0x000fc80008011605 */
[----:B------:R-:W-:Y:S02]  /*12f0*/  ULOP3.LUT UR42, UR5, 0x3fff, URZ, 0xc0, !UPT ;  /* 0x00003fff052a7892 */ /* 0x000fe4000f8ec03f */
[----:B01--45:R-:W-:Y:S10]  /*1300*/  @P0 BRA `(.L_x_14) ;  /* 0x0000000000400947 */ /* 0x033ff40003800000 */
[----:B------:R-:W-:Y:S01]  /*1310*/  MOV R0, 0x0 ;  /* 0x0000000000007802 */ /* 0x000fe20000000f00 */
[----:B------:R-:W-:Y:S01]  /*1320*/  ULDC.64 UR4, c[0x4][0x68] ;  /* 0x01001a0000047ab9 */ /* 0x000fe20000000a00 */
[----:B------:R-:W-:Y:S01]  /*1330*/  ULDC.64 UR6, c[0x4][0x8] ;  /* 0x0100020000067ab9 */ /* 0x000fe20000000a00 */
[----:B01----:R-:W-:Y:S01]  /*1340*/  IMAD.U32 R4, RZ, RZ, UR4 ;  /* 0x00000004ff047e24 */ /* 0x003fe2000f8e00ff */
[----:B------:R0:W1:Y:S01]  /*1350*/  LDC.64 R14, c[0x4][R0] ;  /* 0x01000000000e7b82 */ /* 0x0000620000000a00 */
[----:B------:R-:W-:Y:S01]  /*1360*/  IMAD.U32 R5, RZ, RZ, UR5 ;  /* 0x00000005ff057e24 */ /* 0x000fe2000f8e00ff */
[----:B------:R-:W-:Y:S01]  /*1370*/  ULDC.64 UR4, c[0x4][0x70] ;  /* 0x01001c0000047ab9 */ /* 0x000fe20000000a00 */
[----:B------:R-:W-:Y:S02]  /*1380*/  IMAD.U32 R10, RZ, RZ, UR6 ;  /* 0x00000006ff0a7e24 */ /* 0x000fe4000f8e00ff */
[----:B------:R-:W-:Y:S02]  /*1390*/  IMAD.U32 R6, RZ, RZ, UR4 ;  /* 0x00000004ff067e24 */ /* 0x000fe4000f8e00ff */
[----:B------:R-:W-:-:S02]  /*13a0*/  IMAD.U32 R7, RZ, RZ, UR5 ;  /* 0x00000005ff077e24 */ /* 0x000fc4000f8e00ff */
[----:B------:R-:W-:Y:S02]  /*13b0*/  IMAD.U32 R11, RZ, RZ, UR7 ;  /* 0x00000007ff0b7e24 */ /* 0x000fe4000f8e00ff */
[----:B------:R-:W-:Y:S02]  /*13c0*/  IMAD.MOV.U32 R8, RZ, RZ, 0x1e1 ;  /* 0x000001e1ff087424 */ /* 0x000fe400078e00ff */
[----:B------:R-:W-:Y:S02]  /*13d0*/  IMAD.MOV.U32 R12, RZ, RZ, 0x1 ;  /* 0x00000001ff0c7424 */ /* 0x000fe400078e00ff */
[----:B0-----:R-:W-:-:S07]  /*13e0*/  IMAD.MOV.U32 R13, RZ, RZ, RZ ;  /* 0x000000ffff0d7224 */ /* 0x001fce00078e00ff */
[----:B------:R-:W-:-:S07]  /*13f0*/  LEPC R20, `(.L_x_14) ;  /* 0x000000001014794e */ /* 0x000fce0000000000 */
[----:B-1---5:R-:W-:Y:S05]  /*1400*/  CALL.ABS.NOINC R14 ;  /* 0x000000000e007343 */ /* 0x022fea0003c00000 */
.L_x_14:
[----:B------:R-:W-:-:S13]  /*1410*/  ISETP.NE.AND P0, PT, R74, 0x3, PT ;  /* 0x000000034a00780c */ /* 0x000fda0003f05270 */
[----:B------:R-:W-:Y:S05]  /*1420*/  @!P0 BRA `(.L_x_15) ;  /* 0x0000000000048947 */ /* 0x000fea0003800000 */
[----:B------:R-:W-:Y:S01]  /*1430*/  BPT.TRAP 0x1 ;  /* 0x000000040000795c */ /* 0x000fe20000300000 */
.L_x_15:
[----:B------:R-:W-:Y:S02]  /*1440*/  IMAD.U32 R3, RZ, RZ, UR39 ;  /* 0x00000027ff037e24 */ /* 0x000fe4000f8e00ff */
[----:B------:R-:W-:-:S03]  /*1450*/  IMAD.U32 R0, RZ, RZ, UR38 ;  /* 0x00000026ff007e24 */ /* 0x000fc6000f8e00ff */
[----:B------:R-:W-:Y:S02]  /*1460*/  LEA R3, R3, UR41, 0x3 ;  /* 0x0000002903037c11 */ /* 0x000fe4000f8e18ff */
[----:B------:R-:W-:-:S04]  /*1470*/  SHF.L.U32 R0, R0, 0x1f, RZ ;  /* 0x0000001f00007819 */ /* 0x000fc800000006ff */
[----:B------:R2:W3:Y:S01]  /*1480*/  SYNCS.PHASECHK.TRANS64.TRYWAIT P1, [R3+URZ], R0 ;  /* 0x00000000030075a7 */ /* 0x0004e2000802017f */
[----:B------:R-:W-:Y:S05]  /*1490*/  @!P0 BRA `(.L_x_16) ;  /* 0x0000000000048947 */ /* 0x000fea0003800000 */
[----:B------:R-:W-:Y:S01]  /*14a0*/  BPT.TRAP 0x1 ;  /* 0x000000040000795c */ /* 0x000fe20000300000 */
.L_x_16:
[----:B---3--:R-:W-:Y:S05]  /*14b0*/  @P1 BRA `(.L_x_17) ;  /* 0x0000000000081947 */ /* 0x008fea0003800000 */
[----:B------:R-:W3:Y:S02]  /*14c0*/  SYNCS.PHASECHK.TRANS64.TRYWAIT P1, [R3+URZ], R0 ;  /* 0x00000000030075a7 */ /* 0x000ee4000802017f */
[----:B---3--:R-:W-:Y:S05]  /*14d0*/  @!P1 BRA `(.L_x_18) ;  /* 0x0000005400c49947 */ /* 0x008fea0003800000 */
.L_x_17:
[----:B------:R-:W-:-:S04]  /*14e0*/  UISETP.LT.AND UP0, UPT, UR40, 0x1, UPT ;  /* 0x000000012800788c */ /* 0x000fc8000bf01270 */
[----:B------:R-:W-:-:S06]  /*14f0*/  USEL UR4, UR40, 0x1, UP0 ;  /* 0x0000000128047887 */ /* 0x000fcc0008000000 */
[----:B--23--:R-:W-:Y:S01]  /*1500*/  IMAD.U32 R0, RZ, RZ, UR4 ;  /* 0x00000004ff007e24 */ /* 0x00cfe2000f8e00ff */
[----:B------:R-:W-:Y:S05]  /*1510*/  WARPSYNC.ALL ;  /* 0x0000000000007948 */ /* 0x000fea0003800000 */
[----:B------:R-:W-:-:S04]  /*1520*/  IADD3 R0, -R0, UR40, RZ ;  /* 0x0000002800007c10 */ /* 0x000fc8000fffe1ff */
[----:B------:R-:W-:Y:S01]  /*1530*/  ISETP.GE.AND P1, PT, R0, 0x1, PT ;  /* 0x000000010000780c */ /* 0x000fe20003f26270 */
[----:B------:R-:W-:Y:S01]  /*1540*/  UIADD3 UR4, UR41, 0x32280, URZ ;  /* 0x0003228029047890 */ /* 0x000fe2000fffe03f */
[----:B------:R-:W-:Y:S01]  /*1550*/  WARPGROUP.ARRIVE ;  /* 0x00000000000079c5 */ /* 0x000fe20000000000 */
[----:B------:R-:W-:Y:S02]  /*1560*/  ULOP3.LUT UR42, UR42, 0x10000, URZ, 0xfc, !UPT ;  /* 0x000100002a2a7892 */ /* 0x000fe4000f8efc3f */
[----:B------:R-:W-:Y:S01]  /*1570*/  USHF.R.U32.HI UR4, URZ, 0x4, UR4 ;  /* 0x000000043f047899 */ /* 0x000fe20008011604 */
[----:B------:R-:W-:Y:S01]  /*1580*/  UMOV UR5, 0xc0000010 ;  /* 0xc000001000057882 */ /* 0x000fe20000000000 */
[----:B------:R-:W-:Y:S02]  /*1590*/  UMOV UR7, 0xc0000010 ;  /* 0xc000001000077882 */ /* 0x000fe40000000000 */
[----:B------:R-:W-:-:S04]  /*15a0*/  ULOP3.LUT UR4, UR4, 0x3fff, URZ, 0xc0, !UPT ;  /* 0x00003fff04047892 */ /* 0x000fc8000f8ec03f */
[----:B------:R-:W-:Y:S02]  /*15b0*/  ULOP3.LUT UR11, UR4, 0x10000, URZ, 0xfc, !UPT ;  /* 0x00010000040b7892 */ /* 0x000fe4000f8efc3f */
[----:B------:R-:W-:Y:S02]  /*15c0*/  ULEA UR4, UR39, UR42, 0x9 ;  /* 0x0000002a27047291 */ /* 0x000fe4000f8e483f */
[----:B------:R-:W-:Y:S02]  /*15d0*/  ULEA UR6, UR39, UR11, 0x6 ;  /* 0x0000000b27067291 */ /* 0x000fe4000f8e303f */
[----:B------:R-:W-:-:S07]  /*15e0*/  UIADD3 UR8, UR4, 0x100, URZ ;  /* 0x0000010004087890 */ /* 0x000fce000fffe03f */
[----:B------:R-:W-:Y:S01]  /*15f0*/  HGMMA.64x32x16.F32.BF16 R40, gdesc[UR4], RZ, !UPT, gsb0 ;  /* 0x00600000042879f0 */ /* 0x000fe2000c0018ff */
[----:B------:R-:W-:Y:S01]  /*1600*/  UMOV UR4, UR8 ;  /* 0x0000000800047c82 */ /* 0x000fe20008000000 */
[----:B------:R-:W-:Y:S01]  /*1610*/  UMOV UR5, 0xc0000010 ;  /* 0xc000001000057882 */ /* 0x000fe20000000000 */
[----:B------:R-:W-:Y:S02]  /*1620*/  WARPGROUP.DEPBAR.LE gsb0, 0x0 ;  /* 0x00008000000079c5 */ /* 0x000fe40000010000 */
[----:B------:R-:W-:-:S06]  /*1630*/  WARPGROUP.ARRIVE ;  /* 0x00000000000079c5 */ /* 0x000fcc0000000000 */
[----:B------:R-:W-:Y:S03]  /*1640*/  HGMMA.64x32x16.F32.BF16 R24, gdesc[UR4], RZ, !UPT, gsb0 ;  /* 0x00600000041879f0 */ /* 0x000fe6000c0018ff */
[----:B------:R-:W-:Y:S02]  /*1650*/  WARPGROUP.DEPBAR.LE gsb0, 0x0 ;  /* 0x00008000000079c5 */ /* 0x000fe40000010000 */
[----:B------:R-:W-:Y:S05]  /*1660*/  @!P1 BRA `(.L_x_19) ;  /* 0x0000000000cc9947 */ /* 0x000fea0003800000 */
[----:B------:R-:W-:Y:S01]  /*1670*/  UIADD3 UR4, UR39, 0x1, URZ ;  /* 0x0000000127047890 */ /* 0x000fe2000fffe03f */
[----:B------:R-:W-:Y:S01]  /*1680*/  IMAD.MOV.U32 R3, RZ, RZ, R0 ;  /* 0x000000ffff037224 */ /* 0x000fe200078e0000 */
[----:B------:R-:W-:Y:S02]  /*1690*/  UMOV UR9, UR39 ;  /* 0x0000002700097c82 */ /* 0x000fe40008000000 */
[----:B------:R-:W-:-:S04]  /*16a0*/  UISETP.NE.AND UP0, UPT, UR4, 0x19, UPT ;  /* 0x000000190400788c */ /* 0x000fc8000bf05270 */
[----:B------:R-:W-:Y:S02]  /*16b0*/  USEL UR5, URZ, 0x1, UP0 ;  /* 0x000000013f057887 */ /* 0x000fe40008000000 */
[----:B------:R-:W-:Y:S02]  /*16c0*/  USEL UR8, UR4, URZ, UP0 ;  /* 0x0000003f04087287 */ /* 0x000fe40008000000 */
[----:B------:R-:W-:-:S06]  /*16d0*/  ULOP3.LUT UR5, UR38, UR5, URZ, 0x3c, !UPT ;  /* 0x0000000526057292 */ /* 0x000fcc000f8e3c3f */
[----:B------:R-:W-:-:S07]  /*16e0*/  IMAD.U32 R6, RZ, RZ, UR5 ;  /* 0x00000005ff067e24 */ /* 0x000fce000f8e00ff */
.L_x_26:
[----:B------:R-:W-:Y:S05]  /*16f0*/  @!P0 BRA `(.L_x_20) ;  /* 0x0000000000048947 */ /* 0x000fea0003800000 */
[----:B------:R-:W-:Y:S01]  /*1700*/  BPT.TRAP 0x1 ;  /* 0x000000040000795c */ /* 0x000fe20000300000 */
.L_x_20:
[----:B------:R-:W-:Y:S01]  /*1710*/  ULEA UR4, UR8, UR41, 0x3 ;  /* 0x0000002908047291 */ /* 0x000fe2000f8e183f */
[----:B01----:R-:W-:-:S08]  /*1720*/  SHF.L.U32 R4, R6, 0x1f, RZ ;  /* 0x0000001f06047819 */ /* 0x003fd000000006ff */
[----:B------:R0:W1:Y:S01]  /*1730*/  SYNCS.PHASECHK.TRANS64.TRYWAIT P1, [UR4], R4 ;  /* 0x00000004ff0075a7 */ /* 0x0000620008020144 */
[----:B------:R-:W-:Y:S05]  /*1740*/  @!P0 BRA `(.L_x_21) ;  /* 0x0000000000048947 */ /* 0x000fea0003800000 */
[----:B------:R-:W-:Y:S01]  /*1750*/  BPT.TRAP 0x1 ;  /* 0x000000040000795c */ /* 0x000fe20000300000 */
.L_x_21:
[----:B-1----:R-:W-:Y:S05]  /*1760*/  @P1 BRA `(.L_x_22) ;  /* 0x0000000000081947 */ /* 0x002fea0003800000 */
[----:B------:R-:W1:Y:S02]  /*1770*/  SYNCS.PHASECHK.TRANS64.TRYWAIT P1, [UR4], R4 ;  /* 0x00000004ff0075a7 */ /* 0x000e640008020144 */
[----:B-1----:R-:W-:Y:S05]  /*1780*/  @!P1 BRA `(.L_x_23) ;  /* 0x00000054002c9947 */ /* 0x002fea0003800000 */
.L_x_22:
[----:B------:R-:W-:Y:S01]  /*1790*/  ULEA UR6, UR8, UR11, 0x6 ;  /* 0x0000000b08067291 */ /* 0x000fe2000f8e303f */
[----:B------:R-:W-:Y:S01]  /*17a0*/  WARPGROUP.ARRIVE ;  /* 0x00000000000079c5 */ /* 0x000fe20000000000 */
[----:B------:R-:W-:Y:S01]  /*17b0*/  ULEA UR4, UR8, UR42, 0x9 ;  /* 0x0000002a08047291 */ /* 0x000fe2000f8e483f */
[----:B------:R-:W-:Y:S01]  /*17c0*/  UMOV UR7, 0xc0000010 ;  /* 0xc000001000077882 */ /* 0x000fe20000000000 */
[----:B------:R-:W-:Y:S02]  /*17d0*/  UMOV UR5, 0xc0000010 ;  /* 0xc000001000057882 */ /* 0x000fe40000000000 */
[----:B------:R-:W-:-:S05]  /*17e0*/  UIADD3 UR10, UR4, 0x100, URZ ;  /* 0x00000100040a7890 */ /* 0x000fca000fffe03f */
[----:B------:R-:W-:Y:S01]  /*17f0*/  HGMMA.64x32x16.F32.BF16 R40, gdesc[UR4], R40, gsb0 ;  /* 0x00600000042879f0 */ /* 0x000fe20008001828 */
[----:B------:R-:W-:Y:S01]  /*1800*/  UMOV UR5, 0xc0000010 ;  /* 0xc000001000057882 */ /* 0x000fe20000000000 */
[----:B------:R-:W-:Y:S01]  /*1810*/  UMOV UR4, UR10 ;  /* 0x0000000a00047c82 */ /* 0x000fe20008000000 */
[----:B------:R-:W-:Y:S02]  /*1820*/  WARPGROUP.DEPBAR.LE gsb0, 0x0 ;  /* 0x00008000000079c5 */ /* 0x000fe40000010000 */
[----:B------:R-:W-:-:S06]  /*1830*/  WARPGROUP.ARRIVE ;  /* 0x00000000000079c5 */ /* 0x000fcc0000000000 */
[----:B------:R-:W-:Y:S03]  /*1840*/  HGMMA.64x32x16.F32.BF16 R24, gdesc[UR4], R24, gsb0 ;  /* 0x00600000041879f0 */ /* 0x000fe60008001818 */
[----:B------:R-:W-:Y:S02]  /*1850*/  WARPGROUP.DEPBAR.LE gsb0, 0x0 ;  /* 0x00008000000079c5 */ /* 0x000fe40000010000 */
[----:B------:R-:W-:Y:S05]  /*1860*/  @!P0 BRA `(.L_x_24) ;  /* 0x0000000000048947 */ /* 0x000fea0003800000 */
[----:B------:R-:W-:Y:S01]  /*1870*/  BPT.TRAP 0x1 ;  /* 0x000000040000795c */ /* 0x000fe20000300000 */
.L_x_24:
[----:B------:R-:W-:Y:S01]  /*1880*/  ULEA UR4, UR9, UR41, 0x3 ;  /* 0x0000002909047291 */ /* 0x000fe2000f8e183f */
[----:B------:R-:W-:-:S03]  /*1890*/  ISETP.GT.U32.AND P1, PT, R19, 0x1, PT ;  /* 0x000000011300780c */ /* 0x000fc60003f24070 */
[----:B------:R-:W-:-:S04]  /*18a0*/  UIADD3 UR4, UR4, 0xc8, URZ ;  /* 0x000000c804047890 */ /* 0x000fc8000fffe03f */
[----:B------:R-:W-:-:S09]  /*18b0*/  UPRMT UR4, URZ, 0x654, UR4 ;  /* 0x000006543f047896 */ /* 0x000fd20008000004 */
[----:B------:R-:W-:Y:S01]  /*18c0*/  SYNCS.ARRIVE.TRANS64.RED.A1T0 RZ, [UR4], RZ ;  /* 0x000000ffffff79a7 */ /* 0x000fe20008100404 */
[----:B------:R-:W-:Y:S05]  /*18d0*/  @P1 BRA `(.L_x_25) ;  /* 0x0000000000041947 */ /* 0x000fea0003800000 */
[----:B------:R-:W-:Y:S01]  /*18e0*/  BPT.TRAP 0x1 ;  /* 0x000000040000795c */ /* 0x000fe20000300000 */
.L_x_25:
[----:B------:R-:W-:Y:S01]  /*18f0*/  UIADD3 UR8, UR8, 0x1, URZ ;  /* 0x0000000108087890 */ /* 0x000fe2000fffe03f */
[C---:B------:R-:W-:Y:S01]  /*1900*/  ISETP.GT.AND P1, PT, R3.reuse, 0x1, PT ;  /* 0x000000010300780c */ /* 0x040fe20003f24270 */
[----:B------:R-:W-:Y:S01]  /*1910*/  UIADD3 UR9, UR9, 0x1, URZ ;  /* 0x0000000109097890 */ /* 0x000fe2000fffe03f */
[----:B------:R-:W-:Y:S01]  /*1920*/  VIADD R3, R3, 0xffffffff ;  /* 0xffffffff03037836 */ /* 0x000fe20000000000 */
[----:B------:R-:W-:Y:S02]  /*1930*/  UISETP.NE.AND UP0, UPT, UR8, 0x19, UPT ;  /* 0x000000190800788c */ /* 0x000fe4000bf05270 */
[----:B------:R-:W-:Y:S02]  /*1940*/  UISETP.NE.AND UP1, UPT, UR9, 0x19, UPT ;  /* 0x000000190900788c */ /* 0x000fe4000bf25270 */
[----:B------:R-:W-:Y:S02]  /*1950*/  USEL UR4, URZ, 0x1, UP0 ;  /* 0x000000013f047887 */ /* 0x000fe40008000000 */
[----:B------:R-:W-:-:S02]  /*1960*/  USEL UR8, UR8, URZ, UP0 ;  /* 0x0000003f08087287 */ /* 0x000fc40008000000 */
[----:B------:R-:W-:Y:S02]  /*1970*/  USEL UR9, UR9, URZ, UP1 ;  /* 0x0000003f09097287 */ /* 0x000fe40008800000 */
[----:B------:R-:W-:Y:S01]  /*1980*/  LOP3.LUT R6, R6, UR4, RZ, 0x3c, !PT ;  /* 0x0000000406067c12 */ /* 0x000fe2000f8e3cff */
[----:B------:R-:W-:Y:S09]  /*1990*/  @P1 BRA `(.L_x_26) ;  /* 0xfffffffc00541947 */ /* 0x000ff2000383ffff */
.L_x_19:
[----:B------:R-:W2:Y:S02]  /*19a0*/  LDC R3, c[0x0][0x28c] ;  /* 0x0000a300ff037b82 */ /* 0x000ea40000000800 */
[----:B--2---:R-:W-:-:S13]  /*19b0*/  ISETP.GE.AND P1, PT, R3, 0x1, PT ;  /* 0x000000010300780c */ /* 0x004fda0003f26270 */
[----:B------:R-:W-:Y:S05]  /*19c0*/  @!P1 BRA `(.L_x_27) ;  /* 0x0000000000349947 */ /* 0x000fea0003800000 */
[----:B------:R-:W-:Y:S05]  /*19d0*/  @!P0 BRA `(.L_x_28) ;  /* 0x0000000000048947 */ /* 0x000fea0003800000 */
[----:B------:R-:W-:Y:S01]  /*19e0*/  BPT.TRAP 0x1 ;  /* 0x000000040000795c */ /* 0x000fe20000300000 */
.L_x_28:
[----:B------:R-:W-:Y:S01]  /*19f0*/  VIADD R0, R0, UR39 ;  /* 0x0000002700007c36 */ /* 0x000fe20008000000 */
[----:B------:R-:W-:-:S03]  /*1a00*/  ISETP.GT.U32.AND P0, PT, R19, 0x1, PT ;  /* 0x000000011300780c */ /* 0x000fc60003f04070 */
[----:B01----:R-:W-:-:S05]  /*1a10*/  IMAD.WIDE.U32 R4, R0, 0x51eb851f, RZ ;  /* 0x51eb851f00047825 */ /* 0x003fca00078e00ff */
[----:B------:R-:W-:-:S05]  /*1a20*/  SHF.R.U32.HI R5, RZ, 0x3, R5 ;  /* 0x00000003ff057819 */ /* 0x000fca0000011605 */
[----:B------:R-:W-:-:S05]  /*1a30*/  IMAD R0, R5, -0x19, R0 ;  /* 0xffffffe705007824 */ /* 0x000fca00078e0200 */
[----:B------:R-:W-:-:S05]  /*1a40*/  LEA R0, R0, UR41, 0x3 ;  /* 0x0000002900007c11 */ /* 0x000fca000f8e18ff */
[----:B------:R-:W-:-:S05]  /*1a50*/  VIADD R0, R0, 0xc8 ;  /* 0x000000c800007836 */ /* 0x000fca0000000000 */
[----:B------:R-:W-:-:S04]  /*1a60*/  PRMT R0, RZ, 0x654, R0 ;  /* 0x00000654ff007816 */ /* 0x000fc80000000000 */
[----:B------:R2:W-:Y:S01]  /*1a70*/  SYNCS.ARRIVE.TRANS64.RED.A1T0 RZ, [R0+URZ], RZ ;  /* 0x000000ff00ff79a7 */ /* 0x0005e2000810043f */
[----:B------:R-:W-:Y:S05]  /*1a80*/  @P0 BRA `(.L_x_27) ;  /* 0x0000000000040947 */ /* 0x000fea0003800000 */
[----:B------:R-:W-:Y:S01]  /*1a90*/  BPT.TRAP 0x1 ;  /* 0x000000040000795c */ /* 0x000fe20000300000 */
.L_x_27:
[----:B------:R-:W3:Y:S01]  /*1aa0*/  LDC R6, c[0x0][0x288] ;  /* 0x0000a200ff067b82 */ /* 0x000ee20000000800 */
[----:B------:R-:W-:Y:S01]  /*1ab0*/  SHF.R.U32.HI R3, RZ, 0x2, R18 ;  /* 0x00000002ff037819 */ /* 0x000fe20000011612 */
[----:B------:R-:W-:Y:S01]  /*1ac0*/  IMAD.SHL.U32 R11, R58, 0x20, RZ ;  /* 0x000000203a0b7824 */ /* 0x000fe200078e00ff */
[----:B01----:R-:W-:Y:S01]  /*1ad0*/  LOP3.LUT R4, R18, 0x60, RZ, 0xc0, !PT ;  /* 0x0000006012047812 */ /* 0x003fe200078ec0ff */
[----:B------:R-:W-:Y:S01]  /*1ae0*/  UIADD3 UR39, UR40, UR39, URZ ;  /* 0x0000002728277290 */ /* 0x000fe2000fffe03f */
[----:B------:R-:W-:Y:S01]  /*1af0*/  LOP3.LUT R3, R3, 0x7, RZ, 0xc0, !PT ;  /* 0x0000000703037812 */ /* 0x000fe200078ec0ff */
[----:B------:R-:W-:Y:S01]  /*1b00*/  IMAD.SHL.U32 R13, R60, 0x100, RZ ;  /* 0x000001003c0d7824 */ /* 0x000fe200078e00ff */
[----:B------:R-:W-:Y:S01]  /*1b10*/  SHF.R.U32.HI R8, RZ, 0x1, R4 ;  /* 0x00000001ff087819 */ /* 0x000fe20000011604 */
[----:B------:R-:W-:Y:S01]  /*1b20*/  UISETP.GT.U32.AND UP0, UPT, UR39, 0x18, UPT ;  /* 0x000000182700788c */ /* 0x000fe2000bf04070 */
[----:B--2---:R-:W-:Y:S01]  /*1b30*/  LOP3.LUT R0, R22, 0x1, RZ, 0xc0, !PT ;  /* 0x0000000116007812 */ /* 0x004fe200078ec0ff */
[----:B------:R-:W-:Y:S01]  /*1b40*/  ULDC UR7, c[0x0][0x284] ;  /* 0x0000a10000077ab9 */ /* 0x000fe20000000800 */
[----:B------:R-:W-:Y:S01]  /*1b50*/  IADD3 R5, RZ, -R8, -R3 ;  /* 0x80000008ff057210 */ /* 0x000fe20007ffe803 */
[----:B------:R-:W-:Y:S01]  /*1b60*/  UISETP.LT.U32.AND UP0, UPT, UR40, 0x19, UP0 ;  /* 0x000000192800788c */ /* 0x000fe20008701070 */
[----:B------:R-:W-:Y:S01]  /*1b70*/  LOP3.LUT R4, R18, 0x3, RZ, 0xc0, !PT ;  /* 0x0000000312047812 */ /* 0x000fe200078ec0ff */
[C---:B------:R-:W-:Y:S01]  /*1b80*/  IMAD.SHL.U32 R10, R0.reuse, 0x40, RZ ;  /* 0x00000040000a7824 */ /* 0x040fe200078e00ff */
[----:B------:R-:W-:Y:S01]  /*1b90*/  UISETP.GE.U32.AND UP1, UPT, UR40, 0x19, UPT ;  /* 0x000000192800788c */ /* 0x000fe2000bf26070 */
[----:B------:R-:W-:Y:S01]  /*1ba0*/  IMAD R64, R0, -0x40, R5 ;  /* 0xffffffc000407824 */ /* 0x000fe200078e0205 */
[----:B------:R-:W-:Y:S01]  /*1bb0*/  SHF.R.S32.HI R15, RZ, 0x1f, R23 ;  /* 0x0000001fff0f7819 */ /* 0x000fe20000011417 */
[----:B------:R-:W-:Y:S01]  /*1bc0*/  ULDC.64 UR8, c[0x0][0x5d0] ;  /* 0x0001740000087ab9 */ /* 0x000fe20000000a00 */
[----:B------:R-:W-:Y:S01]  /*1bd0*/  UIMAD.WIDE.U32 UR4, UR39, 0x51eb851f, URZ ;  /* 0x51eb851f270478a5 */ /* 0x000fe2000f8e003f */
[----:B------:R-:W-:Y:S01]  /*1be0*/  IMAD.WIDE R60, R60, 0x100, RZ ;  /* 0x000001003c3c7825 */ /* 0x000fe200078e02ff */
[----:B------:R-:W-:Y:S01]  /*1bf0*/  USEL UR6, URZ, 0x1, !UP0 ;  /* 0x000000013f067887 */ /* 0x000fe2000c000000 */
[----:B------:R-:W-:Y:S01]  /*1c00*/  LOP3.LUT R3, R10, 0x40, R3, 0xe2, !PT ;  /* 0x000000400a037812 */ /* 0x000fe200078ee203 */
[----:B------:R-:W-:Y:S01]  /*1c10*/  USHF.R.U32.HI UR4, URZ, 0x3, UR5 ;  /* 0x000000033f047899 */ /* 0x000fe20008011605 */
[----:B---3--:R-:W-:Y:S01]  /*1c20*/  IMAD R0, R4, -0x2, R6 ;  /* 0xfffffffe04007824 */ /* 0x008fe200078e0206 */
[----:B------:R-:W-:Y:S01]  /*1c30*/  ISETP.GE.AND P0, PT, R11, R6, PT ;  /* 0x000000060b00720c */ /* 0x000fe20003f06270 */
[----:B------:R-:W-:Y:S01]  /*1c40*/  IMAD.SHL.U32 R6, R18, 0x2, RZ ;  /* 0x0000000212067824 */ /* 0x000fe200078e00ff */
[----:B------:R-:W-:Y:S01]  /*1c50*/  ULOP3.LUT UR38, UR38, UR6, URZ, 0x3c, !UPT ;  /* 0x0000000626267292 */ /* 0x000fe2000f8e3c3f */
[----:B------:R-:W-:Y:S01]  /*1c60*/  IMAD R4, R15, UR8, RZ ;  /* 0x000000080f047c24 */ /* 0x000fe2000f8e02ff */
[----:B------:R-:W-:Y:S01]  /*1c70*/  ISETP.GE.OR P0, PT, R13, UR7, P0 ;  /* 0x000000070d007c0c */ /* 0x000fe20008706670 */
[----:B------:R-:W-:Y:S01]  /*1c80*/  UIMAD UR39, UR4, -0x19, UR39 ;  /* 0xffffffe7042778a4 */ /* 0x000fe2000f8e0227 */
[----:B------:R-:W-:Y:S01]  /*1c90*/  LOP3.LUT R6, R11, 0x6, R6, 0xf8, !PT ;  /* 0x000000060b067812 */ /* 0x000fe200078ef806 */
[----:B------:R-:W-:Y:S01]  /*1ca0*/  IMAD R9, R23, UR9, R4 ;  /* 0x0000000917097c24 */ /* 0x000fe2000f8e0204 */
[----:B------:R-:W-:Y:S01]  /*1cb0*/  @UP1 ULOP3.LUT UR38, UR38, 0x1, UR4, 0x78, !UPT ;  /* 0x0000000126261892 */ /* 0x000fe2000f8e7804 */
[----:B------:R-:W-:-:S02]  /*1cc0*/  IADD3 R64, -R13, UR7, R64 ;  /* 0x000000070d407c10 */ /* 0x000fc4000fffe140 */
[----:B------:R-:W-:Y:S02]  /*1cd0*/  SHF.R.S32.HI R7, RZ, 0x1f, R6 ;  /* 0x0000001fff077819 */ /* 0x000fe40000011406 */
[----:B------:R-:W-:Y:S01]  /*1ce0*/  LOP3.LUT R77, R60, R3, R8, 0xfe, !PT ;  /* 0x000000033c4d7212 */ /* 0x000fe200078efe08 */
[----:B------:R-:W-:Y:S02]  /*1cf0*/  IMAD.IADD R3, R0, 0x1, -R11 ;  /* 0x0000000100037824 */ /* 0x000fe400078e0a0b */
[----:B------:R-:W-:-:S04]  /*1d00*/  IMAD.WIDE.U32 R4, R23, UR8, R6 ;  /* 0x0000000817047c25 */ /* 0x000fc8000f8e0006 */
[----:B------:R-:W-:Y:S02]  /*1d10*/  IMAD.IADD R9, R5, 0x1, R9 ;  /* 0x0000000105097824 */ /* 0x000fe400078e0209 */
[----:B------:R-:W-:Y:S02]  /*1d20*/  IMAD.MOV.U32 R0, RZ, RZ, -0x1 ;  /* 0xffffffffff007424 */ /* 0x000fe400078e00ff */
[----:B------:R-:W-:Y:S01]  /*1d30*/  IMAD.MOV.U32 R8, RZ, RZ, R4 ;  /* 0x000000ffff087224 */ /* 0x000fe200078e0004 */
[----:B------:R-:W-:Y:S06]  /*1d40*/  @P0 BRA `(.L_x_29) ;  /* 0x00000024007c0947 */ /* 0x000fec0003800000 */
[----:B------:R-:W0:Y:S01]  /*1d50*/  LDC.64 R4, c[0x0][0x5c8] ;  /* 0x00017200ff047b82 */ /* 0x000e220000000a00 */
[----:B-----5:R-:W-:Y:S01]  /*1d60*/  FSETP.NEU.AND P1, PT, R57, RZ, PT ;  /* 0x000000ff3900720b */ /* 0x020fe20003f2d000 */
[----:B------:R-:W-:Y:S01]  /*1d70*/  BSSY B0, `(.L_x_29) ;  /* 0x000025c000007945 */ /* 0x000fe20003800000 */
[----:B------:R-:W-:-:S04]  /*1d80*/  ISETP.GT.AND P3, PT, R64, RZ, PT ;  /* 0x000000ff4000720c */ /* 0x000fc80003f64270 */
[----:B------:R-:W-:Y:S01]  /*1d90*/  ISETP.GT.AND P0, PT, R3, RZ, P3 ;  /* 0x000000ff0300720c */ /* 0x000fe20001f04270 */
[-C--:B0-----:R-:W-:Y:S02]  /*1da0*/  IMAD R10, R61, R4.reuse, RZ ;  /* 0x000000043d0a7224 */ /* 0x081fe400078e02ff */
[----:B------:R-:W-:-:S04]  /*1db0*/  IMAD.WIDE.U32 R70, R77, R4, R8 ;  /* 0x000000044d467225 */ /* 0x000fc800078e0008 */
[----:B------:R-:W-:-:S04]  /*1dc0*/  IMAD R9, R77, R5, R10 ;  /* 0x000000054d097224 */ /* 0x000fc800078e020a */
[----:B------:R-:W-:Y:S01]  /*1dd0*/  IMAD.IADD R73, R71, 0x1, R9 ;  /* 0x0000000147497824 */ /* 0x000fe200078e0209 */
[----:B------:R-:W-:Y:S06]  /*1de0*/  @!P1 BRA `(.L_x_30) ;  /* 0x0000001800c09947 */ /* 0x000fec0003800000 */
[----:B------:R-:W0:Y:S01]  /*1df0*/  LDC.64 R10, c[0x0][0x5b8] ;  /* 0x00016e00ff0a7b82 */ /* 0x000e220000000a00 */
[----:B------:R-:W-:-:S07]  /*1e00*/  ULDC.64 UR4, c[0x0][0x5c0] ;  /* 0x0001700000047ab9 */ /* 0x000fce0000000a00 */
[----:B------:R-:W1:Y:S08]  /*1e10*/  LDC.64 R20, c[0x0][0x5b0] ;  /* 0x00016c00ff147b82 */ /* 0x000e700000000a00 */
[----:B------:R-:W2:Y:S01]  /*1e20*/  LDC.64 R8, c[0x0][0x5a8] ;  /* 0x00016a00ff087b82 */ /* 0x000ea20000000a00 */
[----:B0-----:R-:W-:-:S04]  /*1e30*/  IMAD R12, R15, R10, RZ ;  /* 0x0000000a0f0c7224 */ /* 0x001fc800078e02ff */
[C---:B------:R-:W-:Y:S02]  /*1e40*/  IMAD R11, R23.reuse, R11, R12 ;  /* 0x0000000b170b7224 */ /* 0x040fe400078e020c */
[----:B------:R-:W-:-:S04]  /*1e50*/  IMAD.WIDE.U32 R12, R23, R10, R6 ;  /* 0x0000000a170c7225 */ /* 0x000fc800078e0006 */
[----:B-1----:R-:W-:Y:S02]  /*1e60*/  IMAD R14, R61, R20, RZ ;  /* 0x000000143d0e7224 */ /* 0x002fe400078e02ff */
[----:B------:R-:W-:Y:S02]  /*1e70*/  IMAD.IADD R15, R13, 0x1, R11 ;  /* 0x000000010d0f7824 */ /* 0x000fe400078e020b */
[----:B------:R-:W-:Y:S02]  /*1e80*/  IMAD R71, R77, R21, R14 ;  /* 0x000000154d477224 */ /* 0x000fe400078e020e */
[----:B------:R-:W-:-:S04]  /*1e90*/  IMAD.MOV.U32 R14, RZ, RZ, R12 ;  /* 0x000000ffff0e7224 */ /* 0x000fc800078e000c */
[----:B------:R-:W-:-:S04]  /*1ea0*/  IMAD.WIDE.U32 R58, R77, R20, R14 ;  /* 0x000000144d3a7225 */ /* 0x000fc800078e000e */
[----:B------:R-:W-:Y:S01]  /*1eb0*/  IMAD.IADD R59, R59, 0x1, R71 ;  /* 0x000000013b3b7824 */ /* 0x000fe200078e0247 */
[----:B--2---:R-:W-:-:S04]  /*1ec0*/  LEA R62, P1, R58, R8, 0x1 ;  /* 0x000000083a3e7211 */ /* 0x004fc800078208ff */
[----:B------:R-:W-:-:S05]  /*1ed0*/  LEA.HI.X R63, R58, R9, R59, 0x1, P1 ;  /* 0x000000093a3f7211 */ /* 0x000fca00008f0c3b */
[----:B------:R0:W2:Y:S01]  /*1ee0*/  @P0 LDG.E.LTC128B.U16 R65, desc[UR36][R62.64] ;  /* 0x000000243e410981 */ /* 0x0000a2000c1e1520 */
[----:B------:R-:W-:Y:S01]  /*1ef0*/  IMAD.WIDE.U32 R66, R77, R20, R6 ;  /* 0x000000144d427225 */ /* 0x000fe200078e0006 */
[----:B------:R-:W-:Y:S03]  /*1f00*/  BSSY B1, `(.L_x_31) ;  /* 0x0000012000017945 */ /* 0x000fe60003800000 */
[----:B------:R-:W-:Y:S02]  /*1f10*/  IMAD.IADD R67, R71, 0x1, R67 ;  /* 0x0000000147437824 */ /* 0x000fe400078e0243 */
[----:B------:R-:W-:-:S04]  /*1f20*/  IMAD.WIDE.U32 R68, R23, R10, R66 ;  /* 0x0000000a17447225 */ /* 0x000fc800078e0042 */
[----:B0-----:R-:W-:Y:S01]  /*1f30*/  IMAD.SHL.U32 R62, R20, 0x8, RZ ;  /* 0x00000008143e7824 */ /* 0x001fe200078e00ff */
[----:B------:R-:W-:Y:S01]  /*1f40*/  LEA R66, P2, R68, R8, 0x1 ;  /* 0x0000000844427211 */ /* 0x000fe200078408ff */
[----:B--2---:R-:W-:-:S04]  /*1f50*/  IMAD.U32 R58, R65, 0x10000, RZ ;  /* 0x00010000413a7824 */ /* 0x004fc800078e00ff */
[----:B------:R-:W-:Y:S01]  /*1f60*/  FMUL R59, R58, R57 ;  /* 0x000000393a3b7220 */ /* 0x000fe20000400000 */
[----:B------:R-:W-:-:S03]  /*1f70*/  LEA R58, P1, R70, UR4, 0x1 ;  /* 0x00000004463a7c11 */ /* 0x000fc6000f8208ff */
[----:B------:R-:W-:Y:S01]  /*1f80*/  FFMA R59, R40, R56, R59 ;  /* 0x00000038283b7223 */ /* 0x000fe2000000003b */
[----:B------:R-:W-:-:S04]  /*1f90*/  IMAD.IADD R40, R11, 0x1, R69 ;  /* 0x000000010b287824 */ /* 0x000fc800078e0245 */
[----:B------:R-:W-:Y:S02]  /*1fa0*/  F2FP.BF16.F32.PACK_AB R63, RZ, R59 ;  /* 0x0000003bff3f723e */ /* 0x000fe400000010ff */
[----:B------:R-:W-:Y:S02]  /*1fb0*/  LEA.HI.X R59, R70, UR5, R73, 0x1, P1 ;  /* 0x00000005463b7c11 */ /* 0x000fe400088f0c49 */
[----:B------:R-:W-:Y:S02]  /*1fc0*/  ISETP.GT.AND P1, PT, R3, 0x1, P3 ;  /* 0x000000010300780c */ /* 0x000fe40001f24270 */
[----:B------:R-:W-:Y:S01]  /*1fd0*/  LEA.HI.X R67, R68, R9, R40, 0x1, P2 ;  /* 0x0000000944437211 */ /* 0x000fe200010f0c28 */
[----:B------:R0:W-:Y:S02]  /*1fe0*/  @P0 STG.E.U16 desc[UR36][R58.64], R63 ;  /* 0x0000003f3a000986 */ /* 0x0001e4000c101524 */
[----:B0-----:R-:W-:-:S08]  /*1ff0*/  SHF.L.U64.HI R63, R20, 0x3, R21 ;  /* 0x00000003143f7819 */ /* 0x001fd00000010215 */
[----:B------:R-:W-:Y:S05]  /*2000*/  @!P1 BRA `(.L_x_32) ;  /* 0x0000000000049947 */ /* 0x000fea0003800000 */
[----:B------:R0:W5:Y:S02]  /*2010*/  LDG.E.LTC128B.U16 R65, desc[UR36][R66.64+0x2] ;  /* 0x0000022442417981 */ /* 0x000164000c1e1520 */
.L_x_32:
[----:B------:R-:W-:Y:S05]  /*2020*/  BSYNC B1 ;  /* 0x0000000000017941 */ /* 0x000fea0003800000 */
.L_x_31:
[----:B-----5:R-:W-:Y:S01]  /*2030*/  IMAD.U32 R40, R65, 0x10000, RZ ;  /* 0x0001000041287824 */ /* 0x020fe200078e00ff */
[----:B------:R-:W-:Y:S01]  /*2040*/  ISETP.GT.AND P0, PT, R64, 0x8, PT ;  /* 0x000000084000780c */ /* 0x000fe20003f04270 */
[----:B------:R-:W-:Y:S01]  /*2050*/  IMAD.WIDE.U32 R72, R77, R20, R62 ;  /* 0x000000144d487225 */ /* 0x000fe200078e003e */
[----:B------:R-:W-:-:S03]  /*2060*/  PRMT R75, R65, 0x7610, R75 ;  /* 0x00007610414b7816 */ /* 0x000fc6000000004b */
[----:B------:R-:W-:Y:S01]  /*2070*/  FMUL R40, R40, R57 ;  /* 0x0000003928287220 */ /* 0x000fe20000400000 */
[----:B------:R-:W-:Y:S01]  /*2080*/  ISETP.GT.AND P2, PT, R3, RZ, P0 ;  /* 0x000000ff0300720c */ /* 0x000fe20000744270 */
[----:B------:R-:W-:Y:S02]  /*2090*/  IMAD.IADD R69, R71, 0x1, R73 ;  /* 0x0000000147457824 */ /* 0x000fe400078e0249 */
[----:B------:R-:W-:Y:S01]  /*20a0*/  FFMA R40, R41, R56, R40 ;  /* 0x0000003829287223 */ /* 0x000fe20000000028 */
[----:B------:R-:W-:-:S04]  /*20b0*/  IADD3 R41, P4, R12, R72, RZ ;  /* 0x000000480c297210 */ /* 0x000fc80007f9e0ff */
[----:B------:R-:W-:Y:S01]  /*20c0*/  F2FP.BF16.F32.PACK_AB R40, RZ, R40 ;  /* 0x00000028ff28723e */ /* 0x000fe200000010ff */
[----:B------:R-:W-:Y:S01]  /*20d0*/  IMAD.X R68, R69, 0x1, R15, P4 ;  /* 0x0000000145447824 */ /* 0x000fe200020e060f */
[C---:B------:R-:W-:Y:S02]  /*20e0*/  LEA R70, P4, R41.reuse, R8, 0x1 ;  /* 0x0000000829467211 */ /* 0x040fe400078808ff */
[----:B------:R-:W-:Y:S02]  /*20f0*/  PRMT R73, R40, 0x7610, R73 ;  /* 0x0000761028497816 */ /* 0x000fe40000000049 */
[----:B------:R-:W-:-:S03]  /*2100*/  LEA.HI.X R71, R41, R9, R68, 0x1, P4 ;  /* 0x0000000929477211 */ /* 0x000fc600020f0c44 */
[----:B------:R1:W-:Y:S04]  /*2110*/  @P1 STG.E.U16 desc[UR36][R58.64+0x2], R73 ;  /* 0x000002493a001986 */ /* 0x0003e8000c101524 */
[----:B------:R2:W3:Y:S01]  /*2120*/  @P2 LDG.E.LTC128B.U16 R75, desc[UR36][R70.64] ;  /* 0x00000024464b2981 */ /* 0x0004e2000c1e1520 */
[----:B------:R-:W-:Y:S01]  /*2130*/  IMAD.SHL.U32 R41, R4, 0x10, RZ ;  /* 0x0000001004297824 */ /* 0x000fe200078e00ff */
[----:B------:R-:W-:Y:S01]  /*2140*/  IADD3 R72, P1, R6, R72, RZ ;  /* 0x0000004806487210 */ /* 0x000fe20007f3e0ff */
[----:B------:R-:W-:Y:S03]  /*2150*/  BSSY B1, `(.L_x_33) ;  /* 0x0000011000017945 */ /* 0x000fe60003800000 */
[----:B------:R-:W-:Y:S01]  /*2160*/  IADD3 R68, P4, R41, R58, RZ ;  /* 0x0000003a29447210 */ /* 0x000fe20007f9e0ff */
[----:B-1----:R-:W-:Y:S01]  /*2170*/  IMAD.X R73, R7, 0x1, R69, P1 ;  /* 0x0000000107497824 */ /* 0x002fe200008e0645 */
[----:B------:R-:W-:Y:S01]  /*2180*/  ISETP.GT.AND P1, PT, R3, 0x1, P0 ;  /* 0x000000010300780c */ /* 0x000fe20000724270 */
[----:B------:R-:W-:-:S03]  /*2190*/  IMAD.WIDE.U32 R72, R23, R10, R72 ;  /* 0x0000000a17487225 */ /* 0x000fc600078e0048 */
[----:B--2---:R-:W-:Y:S01]  /*21a0*/  LEA R70, P5, R72, R8, 0x1 ;  /* 0x0000000848467211 */ /* 0x004fe200078a08ff */
[----:B---3--:R-:W-:-:S04]  /*21b0*/  IMAD.U32 R40, R75, 0x10000, RZ ;  /* 0x000100004b287824 */ /* 0x008fc800078e00ff */
[----:B------:R-:W-:Y:S01]  /*21c0*/  FMUL R65, R40, R57 ;  /* 0x0000003928417220 */ /* 0x000fe20000400000 */
[----:B------:R-:W-:-:S03]  /*21d0*/  IMAD.IADD R40, R11, 0x1, R73 ;  /* 0x000000010b287824 */ /* 0x000fc600078e0249 */
[----:B------:R-:W-:Y:S01]  /*21e0*/  FFMA R42, R42, R56, R65 ;  /* 0x000000382a2a7223 */ /* 0x000fe20000000041 */
[----:B------:R-:W-:Y:S02]  /*21f0*/  SHF.L.U64.HI R65, R4, 0x4, R5 ;  /* 0x0000000404417819 */ /* 0x000fe40000010205 */
[----:B------:R-:W-:Y:S02]  /*2200*/  LEA.HI.X R71, R72, R9, R40, 0x1, P5 ;  /* 0x0000000948477211 */ /* 0x000fe400028f0c28 */
[----:B------:R-:W-:Y:S01]  /*2210*/  F2FP.BF16.F32.PACK_AB R42, RZ, R42 ;  /* 0x0000002aff2a723e */ /* 0x000fe200000010ff */
[----:B------:R-:W-:-:S05]  /*2220*/  IMAD.X R69, R65, 0x1, R59, P4 ;  /* 0x0000000141457824 */ /* 0x000fca00020e063b */
[----:B------:R1:W-:Y:S01]  /*2230*/  @P2 STG.E.U16 desc[UR36][R68.64], R42 ;  /* 0x0000002a44002986 */ /* 0x0003e2000c101524 */
[----:B------:R-:W-:Y:S05]  /*2240*/  @!P1 BRA `(.L_x_34) ;  /* 0x0000000000049947 */ /* 0x000fea0003800000 */
[----:B------:R2:W5:Y:S02]  /*2250*/  LDG.E.LTC128B.U16 R75, desc[UR36][R70.64+0x2] ;  /* 0x00000224464b7981 */ /* 0x000564000c1e1520 */
.L_x_34:
[----:B------:R-:W-:Y:S05]  /*2260*/  BSYNC B1 ;  /* 0x0000000000017941 */ /* 0x000fea0003800000 */
.L_x_33:
[----:B-----5:R-:W-:Y:S01]  /*2270*/  IMAD.U32 R40, R75, 0x10000, RZ ;  /* 0x000100004b287824 */ /* 0x020fe200078e00ff */
[----:B------:R-:W-:Y:S01]  /*2280*/  ISETP.GT.AND P2, PT, R3, 0x8, P3 ;  /* 0x000000080300780c */ /* 0x000fe20001f44270 */
[----:B-1----:R-:W-:Y:S01]  /*2290*/  @P1 IMAD.MOV.U32 R42, RZ, RZ, R68 ;  /* 0x000000ffff2a1224 */ /* 0x002fe200078e0044 */
[----:B------:R-:W-:Y:S01]  /*22a0*/  BSSY B1, `(.L_x_35) ;  /* 0x0000008000017945 */ /* 0x000fe20003800000 */
[----:B------:R-:W-:-:S04]  /*22b0*/  FMUL R40, R40, R57 ;  /* 0x0000003928287220 */ /* 0x000fc80000400000 */
[----:B------:R-:W-:Y:S01]  /*22c0*/  FFMA R40, R43, R56, R40 ;  /* 0x000000382b287223 */ /* 0x000fe20000000028 */
[----:B------:R-:W-:-:S04]  /*22d0*/  @P1 IMAD.MOV.U32 R43, RZ, RZ, R69 ;  /* 0x000000ffff2b1224 */ /* 0x000fc800078e0045 */
[----:B------:R-:W-:-:S05]  /*22e0*/  F2FP.BF16.F32.PACK_AB R40, RZ, R40 ;  /* 0x00000028ff28723e */ /* 0x000fca00000010ff */
[----:B------:R1:W-:Y:S01]  /*22f0*/  @P1 STG.E.U16 desc[UR36][R42.64+0x2], R40 ;  /* 0x000002282a001986 */ /* 0x0003e2000c101524 */
[----:B------:R-:W-:Y:S05]  /*2300*/  @!P2 BRA `(.L_x_36) ;  /* 0x000000000004a947 */ /* 0x000fea0003800000 */
[----:B------:R3:W5:Y:S02]  /*2310*/  LDG.E.LTC128B.U16 R75, desc[UR36][R66.64+0x10] ;  /* 0x00001024424b7981 */ /* 0x000764000c1e1520 */
.L_x_36:
[----:B------:R-:W-:Y:S05]  /*2320*/  BSYNC B1 ;  /* 0x0000000000017941 */ /* 0x000fea0003800000 */
.L_x_35:
[----:B-1---5:R-:W-:Y:S01]  /*2330*/  IMAD.U32 R40, R75, 0x10000, RZ ;  /* 0x000100004b287824 */ /* 0x022fe200078e00ff */
[----:B------:R-:W-:Y:S01]  /*2340*/  ISETP.GT.AND P1, PT, R3, 0x9, P3 ;  /* 0x000000090300780c */ /* 0x000fe20001f24270 */
[----:B------:R-:W-:Y:S01]  /*2350*/  @P2 IMAD.MOV.U32 R42, RZ, RZ, R58 ;  /* 0x000000ffff2a2224 */ /* 0x000fe200078e003a */
[----:B------:R-:W-:Y:S01]  /*2360*/  BSSY B1, `(.L_x_37) ;  /* 0x0000009000017945 */ /* 0x000fe20003800000 */
[----:B------:R-:W-:-:S04]  /*2370*/  FMUL R43, R40, R57 ;  /* 0x00000039282b7220 */ /* 0x000fc80000400000 */
[----:B------:R-:W-:-:S05]  /*2380*/  FFMA R43, R44, R56, R43 ;  /* 0x000000382c2b7223 */ /* 0x000fca000000002b */
[----:B------:R-:W-:-:S04]  /*2390*/  F2FP.BF16.F32.PACK_AB R43, RZ, R43 ;  /* 0x0000002bff2b723e */ /* 0x000fc800000010ff */
[----:B------:R-:W-:Y:S01]  /*23a0*/  PRMT R40, R43, 0x7610, R40 ;  /* 0x000076102b287816 */ /* 0x000fe20000000028 */
[----:B------:R-:W-:-:S05]  /*23b0*/  @P2 IMAD.MOV.U32 R43, RZ, RZ, R59 ;  /* 0x000000ffff2b2224 */ /* 0x000fca00078e003b */
[----:B------:R1:W-:Y:S01]  /*23c0*/  @P2 STG.E.U16 desc[UR36][R42.64+0x10], R40 ;  /* 0x000010282a002986 */ /* 0x0003e2000c101524 */
[----:B------:R-:W-:Y:S05]  /*23d0*/  @!P1 BRA `(.L_x_38) ;  /* 0x0000000000049947 */ /* 0x000fea0003800000 */
[----:B------:R4:W5:Y:S02]  /*23e0*/  LDG.E.LTC128B.U16 R75, desc[UR36][R66.64+0x12] ;  /* 0x00001224424b7981 */ /* 0x000964000c1e1520 */
.L_x_38:
[----:B------:R-:W-:Y:S05]  /*23f0*/  BSYNC B1 ;  /* 0x0000000000017941 */ /* 0x000fea0003800000 */
.L_x_37:
[----:B-1---5:R-:W-:Y:S01]  /*2400*/  IMAD.U32 R40, R75, 0x10000, RZ ;  /* 0x000100004b287824 */ /* 0x022fe200078e00ff */
[----:B------:R-:W-:Y:S01]  /*2410*/  ISETP.GT.AND P2, PT, R3, 0x8, P0 ;  /* 0x000000080300780c */ /* 0x000fe20000744270 */
[----:B------:R-:W-:Y:S01]  /*2420*/  @P1 IMAD.MOV.U32 R42, RZ, RZ, R58 ;  /* 0x000000ffff2a1224 */ /* 0x000fe200078e003a */
[----:B------:R-:W-:Y:S01]  /*2430*/  BSSY B1, `(.L_x_39) ;  /* 0x0000008000017945 */ /* 0x000fe20003800000 */
[----:B------:R-:W-:Y:S01]  /*2440*/  FMUL R40, R40, R57 ;  /* 0x0000003928287220 */ /* 0x000fe20000400000 */
[----:B------:R-:W-:-:S03]  /*2450*/  @P1 IMAD.MOV.U32 R43, RZ, RZ, R59 ;  /* 0x000000ffff2b1224 */ /* 0x000fc600078e003b */
[----:B------:R-:W-:-:S05]  /*2460*/  FFMA R40, R45, R56, R40 ;  /* 0x000000382d287223 */ /* 0x000fca0000000028 */
[----:B------:R-:W-:-:S05]  /*2470*/  F2FP.BF16.F32.PACK_AB R40, RZ, R40 ;  /* 0x00000028ff28723e */ /* 0x000fca00000010ff */
[----:B------:R1:W-:Y:S01]  /*2480*/  @P1 STG.E.U16 desc[UR36][R42.64+0x12], R40 ;  /* 0x000012282a001986 */ /* 0x0003e2000c101524 */
[----:B------:R-:W-:Y:S05]  /*2490*/  @!P2 BRA `(.L_x_40) ;  /* 0x000000000004a947 */ /* 0x000fea0003800000 */
[----:B------:R0:W5:Y:S02]  /*24a0*/  LDG.E.LTC128B.U16 R75, desc[UR36][R70.64+0x10] ;  /* 0x00001024464b7981 */ /* 0x000164000c1e1520 */
.L_x_40:
[----:B------:R-:W-:Y:S05]  /*24b0*/  BSYNC B1 ;  /* 0x0000000000017941 */ /* 0x000fea0003800000 */
.L_x_39:
        /* <DEDUP_REMOVED lines=12> */
.L_x_42:
[----:B------:R-:W-:Y:S05]  /*2580*/  BSYNC B1 ;  /* 0x0000000000017941 */ /* 0x000fea0003800000 */
.L_x_41:
        /* <DEDUP_REMOVED lines=11> */
.L_x_44:
[----:B------:R-:W-:Y:S05]  /*2640*/  BSYNC B1 ;  /* 0x0000000000017941 */ /* 0x000fea0003800000 */
.L_x_43:
        /* <DEDUP_REMOVED lines=12> */
.L_x_46:
[----:B------:R-:W-:Y:S05]  /*2710*/  BSYNC B1 ;  /* 0x0000000000017941 */ /* 0x000fea0003800000 */
.L_x_45:
        /* <DEDUP_REMOVED lines=11> */
.L_x_48:
[----:B------:R-:W-:Y:S05]  /*27d0*/  BSYNC B1 ;  /* 0x0000000000017941 */ /* 0x000fea0003800000 */
.L_x_47:
        /* <DEDUP_REMOVED lines=12> */
.L_x_50:
[----:B------:R-:W-:Y:S05]  /*28a0*/  BSYNC B1 ;  /* 0x0000000000017941 */ /* 0x000fea0003800000 */
.L_x_49:
        /* <DEDUP_REMOVED lines=11> */
.L_x_52:
[----:B------:R-:W-:Y:S05]  /*2960*/  BSYNC B1 ;  /* 0x0000000000017941 */ /* 0x000fea0003800000 */
.L_x_51:
        /* <DEDUP_REMOVED lines=12> */
.L_x_54:
[----:B------:R-:W-:Y:S05]  /*2a30*/  BSYNC B1 ;  /* 0x0000000000017941 */ /* 0x000fea0003800000 */
.L_x_53:
        /* <DEDUP_REMOVED lines=11> */
.L_x_56:
[----:B------:R-:W-:Y:S05]  /*2af0*/  BSYNC B1 ;  /* 0x0000000000017941 */ /* 0x000fea0003800000 */
.L_x_55:
[----:B-1---5:R-:W-:Y:S01]  /*2b00*/  IMAD.U32 R40, R75, 0x10000, RZ ;  /* 0x000100004b287824 */ /* 0x022fe200078e00ff */
[----:B------:R-:W-:Y:S01]  /*2b10*/  ISETP.GT.AND P1, PT, R3, 0x19, P0 ;  /* 0x000000190300780c */ /* 0x000fe20000724270 */
[----:B------:R-:W-:Y:S01]  /*2b20*/  @P2 IMAD.MOV.U32 R42, RZ, RZ, R68 ;  /* 0x000000ffff2a2224 */ /* 0x000fe200078e0044 */
[----:B------:R-:W-:Y:S01]  /*2b30*/  IADD3 R77, P0, R77, 0x80, RZ ;  /* 0x000000804d4d7810 */ /* 0x000fe20007f1e0ff */
[----:B------:R-:W-:Y:S01]  /*2b40*/  FMUL R43, R40, R57 ;  /* 0x00000039282b7220 */ /* 0x000fe20000400000 */
[----:B------:R-:W-:Y:S03]  /*2b50*/  BSSY B1, `(.L_x_57) ;  /* 0x0000009000017945 */ /* 0x000fe60003800000 */
[----:B------:R-:W-:Y:S01]  /*2b60*/  FFMA R43, R54, R56, R43 ;  /* 0x00000038362b7223 */ /* 0x000fe2000000002b */
[----:B------:R-:W-:-:S04]  /*2b70*/  IMAD.X R61, RZ, RZ, R61, P0 ;  /* 0x000000ffff3d7224 */ /* 0x000fc800000e063d */
[----:B------:R-:W-:-:S04]  /*2b80*/  F2FP.BF16.F32.PACK_AB R43, RZ, R43 ;  /* 0x0000002bff2b723e */ /* 0x000fc800000010ff */
[----:B------:R-:W-:Y:S01]  /*2b90*/  PRMT R40, R43, 0x7610, R40 ;  /* 0x000076102b287816 */ /* 0x000fe20000000028 */
[----:B------:R-:W-:-:S05]  /*2ba0*/  @P2 IMAD.MOV.U32 R43, RZ, RZ, R69 ;  /* 0x000000ffff2b2224 */ /* 0x000fca00078e0045 */
[----:B------:R1:W-:Y:S01]  /*2bb0*/  @P2 STG.E.U16 desc[UR36][R42.64+0x30], R40 ;  /* 0x000030282a002986 */ /* 0x0003e2000c101524 */
[----:B------:R-:W-:Y:S05]  /*2bc0*/  @!P1 BRA `(.L_x_58) ;  /* 0x0000000000049947 */ /* 0x000fea0003800000 */
[----:B------:R0:W5:Y:S02]  /*2bd0*/  LDG.E.LTC128B.U16 R75, desc[UR36][R70.64+0x32] ;  /* 0x00003224464b7981 */ /* 0x000164000c1e1520 */
.L_x_58:
[----:B------:R-:W-:Y:S05]  /*2be0*/  BSYNC B1 ;  /* 0x0000000000017941 */ /* 0x000fea0003800000 */
.L_x_57:
[----:B-1---5:R-:W-:Y:S01]  /*2bf0*/  IMAD.U32 R40, R75, 0x10000, RZ ;  /* 0x000100004b287824 */ /* 0x022fe200078e00ff */
[----:B------:R-:W-:Y:S01]  /*2c00*/  ISETP.GT.AND P0, PT, R64, 0x80, PT ;  /* 0x000000804000780c */ /* 0x000fe20003f04270 */
[----:B------:R-:W-:Y:S02]  /*2c10*/  IMAD R42, R61, R20, RZ ;  /* 0x000000143d2a7224 */ /* 0x000fe400078e02ff */
[----:B------:R-:W-:Y:S01]  /*2c20*/  FMUL R40, R40, R57 ;  /* 0x0000003928287220 */ /* 0x000fe20000400000 */
[----:B------:R-:W-:Y:S01]  /*2c30*/  ISETP.GT.AND P3, PT, R3, RZ, P0 ;  /* 0x000000ff0300720c */ /* 0x000fe20000764270 */
[----:B------:R-:W-:Y:S02]  /*2c40*/  IMAD R53, R77, R21, R42 ;  /* 0x000000154d357224 */ /* 0x000fe400078e022a */
[----:B------:R-:W-:Y:S01]  /*2c50*/  FFMA R40, R55, R56, R40 ;  /* 0x0000003837287223 */ /* 0x000fe20000000028 */
[----:B------:R-:W-:-:S04]  /*2c60*/  IMAD.WIDE.U32 R42, R77, R20, R14 ;  /* 0x000000144d2a7225 */ /* 0x000fc800078e000e */
[----:B------:R-:W-:Y:S01]  /*2c70*/  IMAD.IADD R21, R43, 0x1, R53 ;  /* 0x000000012b157824 */ /* 0x000fe200078e0235 */
[----:B------:R-:W-:Y:S02]  /*2c80*/  F2FP.BF16.F32.PACK_AB R40, RZ, R40 ;  /* 0x00000028ff28723e */ /* 0x000fe400000010ff */
[----:B------:R-:W-:Y:S02]  /*2c90*/  LEA R44, P2, R42, R8, 0x1 ;  /* 0x000000082a2c7211 */ /* 0x000fe400078408ff */
[----:B------:R-:W-:Y:S02]  /*2ca0*/  PRMT R43, R40, 0x7610, R43 ;  /* 0x00007610282b7816 */ /* 0x000fe4000000002b */
[----:B------:R-:W-:-:S03]  /*2cb0*/  LEA.HI.X R45, R42, R9, R21, 0x1, P2 ;  /* 0x000000092a2d7211 */ /* 0x000fc600010f0c15 */
[----:B------:R1:W-:Y:S04]  /*2cc0*/  @P1 STG.E.U16 desc[UR36][R68.64+0x32], R43 ;  /* 0x0000322b44001986 */ /* 0x0003e8000c101524 */
[----:B------:R-:W2:Y:S01]  /*2cd0*/  @P3 LDG.E.LTC128B.U16 R75, desc[UR36][R44.64] ;  /* 0x000000242c4b3981 */ /* 0x000ea2000c1e1520 */
[C---:B------:R-:W-:Y:S01]  /*2ce0*/  IMAD.SHL.U32 R49, R4.reuse, 0x100, RZ ;  /* 0x0000010004317824 */ /* 0x040fe200078e00ff */
[----:B------:R-:W-:Y:S01]  /*2cf0*/  SHF.L.U64.HI R51, R4, 0x8, R5 ;  /* 0x0000000804337819 */ /* 0x000fe20000010205 */
[----:B------:R-:W-:Y:S01]  /*2d00*/  BSSY B1, `(.L_x_59) ;  /* 0x0000011000017945 */ /* 0x000fe20003800000 */
[----:B------:R-:W-:Y:S01]  /*2d10*/  ISETP.GT.AND P2, PT, R3, 0x1, P0 ;  /* 0x000000010300780c */ /* 0x000fe20000744270 */
[----:B-1----:R-:W-:-:S04]  /*2d20*/  IMAD.WIDE.U32 R42, R77, R20, R6 ;  /* 0x000000144d2a7225 */ /* 0x002fc800078e0006 */
[----:B------:R-:W-:Y:S02]  /*2d30*/  IMAD.IADD R43, R53, 0x1, R43 ;  /* 0x00000001352b7824 */ /* 0x000fe400078e022b */
[----:B------:R-:W-:Y:S01]  /*2d40*/  IMAD.WIDE.U32 R46, R23, R10, R42 ;  /* 0x0000000a172e7225 */ /* 0x000fe200078e002a */
[----:B------:R-:W-:-:S03]  /*2d50*/  IADD3 R42, P1, R49, R58, RZ ;  /* 0x0000003a312a7210 */ /* 0x000fc60007f3e0ff */
[----:B------:R-:W-:Y:S01]  /*2d60*/  IMAD.IADD R5, R11, 0x1, R47 ;  /* 0x000000010b057824 */ /* 0x000fe200078e022f */
[----:B------:R-:W-:Y:S01]  /*2d70*/  LEA R4, P4, R46, R8, 0x1 ;  /* 0x000000082e047211 */ /* 0x000fe200078808ff */
[----:B------:R-:W-:-:S03]  /*2d80*/  IMAD.X R43, R51, 0x1, R59, P1 ;  /* 0x00000001332b7824 */ /* 0x000fc600008e063b */
[----:B------:R-:W-:Y:S01]  /*2d90*/  LEA.HI.X R5, R46, R9, R5, 0x1, P4 ;  /* 0x000000092e057211 */ /* 0x000fe200020f0c05 */
[----:B--2---:R-:W-:-:S04]  /*2da0*/  IMAD.U32 R40, R75, 0x10000, RZ ;  /* 0x000100004b287824 */ /* 0x004fc800078e00ff */
[----:B------:R-:W-:-:S04]  /*2db0*/  FMUL R21, R40, R57 ;  /* 0x0000003928157220 */ /* 0x000fc80000400000 */
[----:B------:R-:W-:-:S05]  /*2dc0*/  FFMA R21, R24, R56, R21 ;  /* 0x0000003818157223 */ /* 0x000fca0000000015 */
[----:B------:R-:W-:-:S05]  /*2dd0*/  F2FP.BF16.F32.PACK_AB R21, RZ, R21 ;  /* 0x00000015ff15723e */ /* 0x000fca00000010ff */
[----:B------:R1:W-:Y:S01]  /*2de0*/  @P3 STG.E.U16 desc[UR36][R42.64], R21 ;  /* 0x000000152a003986 */ /* 0x0003e2000c101524 */
[----:B------:R-:W-:Y:S05]  /*2df0*/  @!P2 BRA `(.L_x_60) ;  /* 0x000000000004a947 */ /* 0x000fea0003800000 */
[----:B------:R2:W5:Y:S02]  /*2e00*/  LDG.E.LTC128B.U16 R75, desc[UR36][R4.64+0x2] ;  /* 0x00000224044b7981 */ /* 0x000564000c1e1520 */
.L_x_60:
[----:B------:R-:W-:Y:S05]  /*2e10*/  BSYNC B1 ;  /* 0x0000000000017941 */ /* 0x000fea0003800000 */
.L_x_59:
[----:B-----5:R-:W-:Y:S01]  /*2e20*/  IMAD.U32 R14, R75, 0x10000, RZ ;  /* 0x000100004b0e7824 */ /* 0x020fe200078e00ff */
[----:B------:R-:W-:Y:S01]  /*2e30*/  ISETP.GT.AND P1, PT, R64, 0x88, PT ;  /* 0x000000884000780c */ /* 0x000fe20003f24270 */
[----:B-1----:R-:W-:Y:S01]  /*2e40*/  IMAD.WIDE.U32 R20, R77, R20, R62 ;  /* 0x000000144d147225 */ /* 0x002fe200078e003e */
[----:B------:R-:W-:Y:S03]  /*2e50*/  BSSY B1, `(.L_x_61) ;  /* 0x0000010000017945 */ /* 0x000fe60003800000 */
[----:B------:R-:W-:Y:S01]  /*2e60*/  FMUL R14, R14, R57 ;  /* 0x000000390e0e7220 */ /* 0x000fe20000400000 */
[----:B------:R-:W-:Y:S01]  /*2e70*/  ISETP.GT.AND P3, PT, R3, RZ, P1 ;  /* 0x000000ff0300720c */ /* 0x000fe20000f64270 */
[----:B------:R-:W-:Y:S01]  /*2e80*/  IMAD.IADD R53, R53, 0x1, R21 ;  /* 0x0000000135357824 */ /* 0x000fe200078e0215 */
[----:B------:R-:W-:Y:S01]  /*2e90*/  IADD3 R13, P5, R12, R20, RZ ;  /* 0x000000140c0d7210 */ /* 0x000fe20007fbe0ff */
[----:B------:R-:W-:Y:S01]  /*2ea0*/  FFMA R25, R25, R56, R14 ;  /* 0x0000003819197223 */ /* 0x000fe2000000000e */
[----:B------:R-:W-:Y:S01]  /*2eb0*/  IADD3 R14, P4, R6, R20, RZ ;  /* 0x00000014060e7210 */ /* 0x000fe20007f9e0ff */
[----:B------:R-:W-:-:S02]  /*2ec0*/  @P2 IMAD.MOV.U32 R21, RZ, RZ, R43 ;  /* 0x000000ffff152224 */ /* 0x000fc400078e002b */
[----:B------:R-:W-:Y:S01]  /*2ed0*/  IMAD.X R20, R53, 0x1, R15, P5 ;  /* 0x0000000135147824 */ /* 0x000fe200028e060f */
[C---:B------:R-:W-:Y:S02]  /*2ee0*/  LEA R12, P5, R13.reuse, R8, 0x1 ;  /* 0x000000080d0c7211 */ /* 0x040fe400078a08ff */
[----:B------:R-:W-:Y:S02]  /*2ef0*/  F2FP.BF16.F32.PACK_AB R25, RZ, R25 ;  /* 0x00000019ff19723e */ /* 0x000fe400000010ff */
[----:B------:R-:W-:Y:S01]  /*2f00*/  LEA.HI.X R13, R13, R9, R20, 0x1, P5 ;  /* 0x000000090d0d7211 */ /* 0x000fe200028f0c14 */
[----:B------:R-:W-:-:S05]  /*2f10*/  @P2 IMAD.MOV.U32 R20, RZ, RZ, R42 ;  /* 0x000000ffff142224 */ /* 0x000fca00078e002a */
[----:B------:R1:W-:Y:S01]  /*2f20*/  @P2 STG.E.U16 desc[UR36][R20.64+0x2], R25 ;  /* 0x0000021914002986 */ /* 0x0003e2000c101524 */
[----:B------:R-:W-:Y:S05]  /*2f30*/  @!P3 BRA `(.L_x_62) ;  /* 0x000000000004b947 */ /* 0x000fea0003800000 */
[----:B------:R0:W5:Y:S02]  /*2f40*/  LDG.E.LTC128B.U16 R75, desc[UR36][R12.64] ;  /* 0x000000240c4b7981 */ /* 0x000164000c1e1520 */
.L_x_62:
[----:B------:R-:W-:Y:S05]  /*2f50*/  BSYNC B1 ;  /* 0x0000000000017941 */ /* 0x000fea0003800000 */
.L_x_61:
[----:B-----5:R-:W-:Y:S01]  /*2f60*/  IMAD.U32 R6, R75, 0x10000, RZ ;  /* 0x000100004b067824 */ /* 0x020fe200078e00ff */
[----:B------:R-:W-:Y:S01]  /*2f70*/  ISETP.GT.AND P2, PT, R3, 0x1, P1 ;  /* 0x000000010300780c */ /* 0x000fe20000f44270 */
[----:B------:R-:W-:Y:S01]  /*2f80*/  IMAD.X R15, R7, 0x1, R53, P4 ;  /* 0x00000001070f7824 */ /* 0x000fe200020e0635 */
[----:B------:R-:W-:Y:S01]  /*2f90*/  BSSY B1, `(.L_x_63) ;  /* 0x000000d000017945 */ /* 0x000fe20003800000 */
[----:B------:R-:W-:Y:S01]  /*2fa0*/  FMUL R7, R6, R57 ;  /* 0x0000003906077220 */ /* 0x000fe20000400000 */
[----:B------:R-:W-:Y:S01]  /*2fb0*/  IADD3 R6, P4, R42, R41, RZ ;  /* 0x000000292a067210 */ /* 0x000fe20007f9e0ff */
[----:B0-----:R-:W-:-:S04]  /*2fc0*/  IMAD.WIDE.U32 R12, R23, R10, R14 ;  /* 0x0000000a170c7225 */ /* 0x001fc800078e000e */
[----:B------:R-:W-:Y:S01]  /*2fd0*/  FFMA R7, R26, R56, R7 ;  /* 0x000000381a077223 */ /* 0x000fe20000000007 */
[----:B------:R-:W-:Y:S01]  /*2fe0*/  IMAD.IADD R11, R11, 0x1, R13 ;  /* 0x000000010b0b7824 */ /* 0x000fe200078e020d */
[----:B------:R-:W-:-:S03]  /*2ff0*/  LEA R8, P5, R12, R8, 0x1 ;  /* 0x000000080c087211 */ /* 0x000fc600078a08ff */
[----:B------:R-:W-:Y:S01]  /*3000*/  F2FP.BF16.F32.PACK_AB R10, RZ, R7 ;  /* 0x00000007ff0a723e */ /* 0x000fe200000010ff */
[----:B------:R-:W-:Y:S01]  /*3010*/  IMAD.X R7, R43, 0x1, R65, P4 ;  /* 0x000000012b077824 */ /* 0x000fe200020e0641 */
[----:B------:R-:W-:-:S04]  /*3020*/  LEA.HI.X R9, R12, R9, R11, 0x1, P5 ;  /* 0x000000090c097211 */ /* 0x000fc800028f0c0b */
[----:B------:R0:W-:Y:S01]  /*3030*/  @P3 STG.E.U16 desc[UR36][R6.64], R10 ;  /* 0x0000000a06003986 */ /* 0x0001e2000c101524 */
[----:B------:R-:W-:Y:S05]  /*3040*/  @!P2 BRA `(.L_x_64) ;  /* 0x000000000004a947 */ /* 0x000fea0003800000 */
[----:B------:R0:W5:Y:S02]  /*3050*/  LDG.E.LTC128B.U16 R75, desc[UR36][R8.64+0x2] ;  /* 0x00000224084b7981 */ /* 0x000164000c1e1520 */
.L_x_64:
[----:B------:R-:W-:Y:S05]  /*3060*/  BSYNC B1 ;  /* 0x0000000000017941 */ /* 0x000fea0003800000 */
.L_x_63:
[----:B0----5:R-:W-:Y:S01]  /*3070*/  IMAD.U32 R10, R75, 0x10000, RZ ;  /* 0x000100004b0a7824 */ /* 0x021fe200078e00ff */
[----:B------:R-:W-:Y:S01]  /*3080*/  ISETP.GT.AND P3, PT, R3, 0x8, P0 ;  /* 0x000000080300780c */ /* 0x000fe20000764270 */
[----:B------:R-:W-:Y:S02]  /*3090*/  BSSY B1, `(.L_x_65) ;  /* 0x0000007000017945 */ /* 0x000fe40003800000 */
[----:B------:R-:W-:-:S04]  /*30a0*/  FMUL R10, R10, R57 ;  /* 0x000000390a0a7220 */ /* 0x000fc80000400000 */
[----:B------:R-:W-:-:S05]  /*30b0*/  FFMA R10, R27, R56, R10 ;  /* 0x000000381b0a7223 */ /* 0x000fca000000000a */
[----:B------:R-:W-:-:S05]  /*30c0*/  F2FP.BF16.F32.PACK_AB R10, RZ, R10 ;  /* 0x0000000aff0a723e */ /* 0x000fca00000010ff */
[----:B------:R0:W-:Y:S01]  /*30d0*/  @P2 STG.E.U16 desc[UR36][R6.64+0x2], R10 ;  /* 0x0000020a06002986 */ /* 0x0001e2000c101524 */
[----:B------:R-:W-:Y:S05]  /*30e0*/  @!P3 BRA `(.L_x_66) ;  /* 0x000000000004b947 */ /* 0x000fea0003800000 */
[----:B------:R0:W5:Y:S02]  /*30f0*/  LDG.E.LTC128B.U16 R75, desc[UR36][R4.64+0x10] ;  /* 0x00001024044b7981 */ /* 0x000164000c1e1520 */
.L_x_66:
[----:B------:R-:W-:Y:S05]  /*3100*/  BSYNC B1 ;  /* 0x0000000000017941 */ /* 0x000fea0003800000 */
.L_x_65:
[----:B0----5:R-:W-:Y:S01]  /*3110*/  IMAD.U32 R6, R75, 0x10000, RZ ;  /* 0x000100004b067824 */ /* 0x021fe200078e00ff */
[----:B------:R-:W-:Y:S01]  /*3120*/  ISETP.GT.AND P2, PT, R3, 0x9, P0 ;  /* 0x000000090300780c */ /* 0x000fe20000744270 */
[----:B------:R-:W-:Y:S01]  /*3130*/  IMAD.MOV.U32 R10, RZ, RZ, R42 ;  /* 0x000000ffff0a7224 */ /* 0x000fe200078e002a */
[----:B------:R-:W-:Y:S01]  /*3140*/  BSSY B1, `(.L_x_67) ;  /* 0x0000008000017945 */ /* 0x000fe20003800000 */
[----:B------:R-:W-:Y:S01]  /*3150*/  FMUL R7, R6, R57 ;  /* 0x0000003906077220 */ /* 0x000fe20000400000 */
[----:B------:R-:W-:-:S03]  /*3160*/  IMAD.MOV.U32 R11, RZ, RZ, R43 ;  /* 0x000000ffff0b7224 */ /* 0x000fc600078e002b */
[----:B------:R-:W-:-:S05]  /*3170*/  FFMA R7, R28, R56, R7 ;  /* 0x000000381c077223 */ /* 0x000fca0000000007 */
[----:B------:R-:W-:-:S05]  /*3180*/  F2FP.BF16.F32.PACK_AB R7, RZ, R7 ;  /* 0x00000007ff07723e */ /* 0x000fca00000010ff */
[----:B------:R0:W-:Y:S01]  /*3190*/  @P3 STG.E.U16 desc[UR36][R10.64+0x10], R7 ;  /* 0x000010070a003986 */ /* 0x0001e2000c101524 */
[----:B------:R-:W-:Y:S05]  /*31a0*/  @!P2 BRA `(.L_x_68) ;  /* 0x000000000004a947 */ /* 0x000fea0003800000 */
[----:B------:R0:W5:Y:S02]  /*31b0*/  LDG.E.LTC128B.U16 R75, desc[UR36][R4.64+0x12] ;  /* 0x00001224044b7981 */ /* 0x000164000c1e1520 */
.L_x_68:
[----:B------:R-:W-:Y:S05]  /*31c0*/  BSYNC B1 ;  /* 0x0000000000017941 */ /* 0x000fea0003800000 */
.L_x_67:
[----:B-----5:R-:W-:Y:S01]  /*31d0*/  IMAD.U32 R6, R75, 0x10000, RZ ;  /* 0x000100004b067824 */ /* 0x020fe200078e00ff */
        /* <DEDUP_REMOVED lines=8> */
.L_x_70:
[----:B------:R-:W-:Y:S05]  /*3260*/  BSYNC B1 ;  /* 0x0000000000017941 */ /* 0x000fea0003800000 */
.L_x_69:
[----:B0----5:R-:W-:Y:S01]  /*3270*/  IMAD.U32 R6, R75, 0x10000, RZ ;  /* 0x000100004b067824 */ /* 0x021fe200078e00ff */
[----:B------:R-:W-:Y:S01]  /*3280*/  ISETP.GT.AND P2, PT, R3, 0x9, P1 ;  /* 0x000000090300780c */ /* 0x000fe20000f44270 */
[----:B------:R-:W-:Y:S02]  /*3290*/  BSSY B1, `(.L_x_71) ;  /* 0x0000009000017945 */ /* 0x000fe40003800000 */
[----:B------:R-:W-:Y:S01]  /*32a0*/  FMUL R7, R6, R57 ;  /* 0x0000003906077220 */ /* 0x000fe20000400000 */
[----:B------:R-:W-:-:S03]  /*32b0*/  IADD3 R6, P3, R41, R42, RZ ;  /* 0x0000002a29067210 */ /* 0x000fc60007f7e0ff */
[----:B------:R-:W-:-:S05]  /*32c0*/  FFMA R7, R30, R56, R7 ;  /* 0x000000381e077223 */ /* 0x000fca0000000007 */
[----:B------:R-:W-:Y:S01]  /*32d0*/  F2FP.BF16.F32.PACK_AB R12, RZ, R7 ;  /* 0x00000007ff0c723e */ /* 0x000fe200000010ff */
[----:B------:R-:W-:-:S05]  /*32e0*/  IMAD.X R7, R65, 0x1, R43, P3 ;  /* 0x0000000141077824 */ /* 0x000fca00018e062b */
[----:B------:R0:W-:Y:S01]  /*32f0*/  @P4 STG.E.U16 desc[UR36][R6.64+0x10], R12 ;  /* 0x0000100c06004986 */ /* 0x0001e2000c101524 */
[----:B------:R-:W-:Y:S05]  /*3300*/  @!P2 BRA `(.L_x_72) ;  /* 0x000000000004a947 */ /* 0x000fea0003800000 */
[----:B------:R0:W5:Y:S02]  /*3310*/  LDG.E.LTC128B.U16 R75, desc[UR36][R8.64+0x12] ;  /* 0x00001224084b7981 */ /* 0x000164000c1e1520 */
.L_x_72:
[----:B------:R-:W-:Y:S05]  /*3320*/  BSYNC B1 ;  /* 0x0000000000017941 */ /* 0x000fea0003800000 */
.L_x_71:
[----:B0----5:R-:W-:Y:S01]  /*3330*/  IMAD.U32 R6, R75, 0x10000, RZ ;  /* 0x000100004b067824 */ /* 0x021fe200078e00ff */
[----:B------:R-:W-:Y:S01]  /*3340*/  ISETP.GT.AND P3, PT, R3, 0x10, P0 ;  /* 0x000000100300780c */ /* 0x000fe20000764270 */
[----:B------:R-:W-:Y:S02]  /*3350*/  BSSY B1, `(.L_x_73) ;  /* 0x0000009000017945 */ /* 0x000fe40003800000 */
[----:B------:R-:W-:-:S04]  /*3360*/  FMUL R6, R6, R57 ;  /* 0x0000003906067220 */ /* 0x000fc80000400000 */
[----:B------:R-:W-:Y:S01]  /*3370*/  FFMA R31, R31, R56, R6 ;  /* 0x000000381f1f7223 */ /* 0x000fe20000000006 */
[----:B------:R-:W-:-:S04]  /*3380*/  IADD3 R6, P4, P5, R41, R58, R49 ;  /* 0x0000003a29067210 */ /* 0x000fc80007d9e031 */
[----:B------:R-:W-:Y:S02]  /*3390*/  F2FP.BF16.F32.PACK_AB R31, RZ, R31 ;  /* 0x0000001fff1f723e */ /* 0x000fe400000010ff */
[----:B------:R-:W-:-:S05]  /*33a0*/  IADD3.X R7, R65, R59, R51, P4, P5 ;  /* 0x0000003b41077210 */ /* 0x000fca00027ea433 */
[----:B------:R0:W-:Y:S01]  /*33b0*/  @P2 STG.E.U16 desc[UR36][R6.64+0x12], R31 ;  /* 0x0000121f06002986 */ /* 0x0001e2000c101524 */
[----:B------:R-:W-:Y:S05]  /*33c0*/  @!P3 BRA `(.L_x_74) ;  /* 0x000000000004b947 */ /* 0x000fea0003800000 */
[----:B------:R0:W5:Y:S02]  /*33d0*/  LDG.E.LTC128B.U16 R75, desc[UR36][R4.64+0x20] ;  /* 0x00002024044b7981 */ /* 0x000164000c1e1520 */
.L_x_74:
[----:B------:R-:W-:Y:S05]  /*33e0*/  BSYNC B1 ;  /* 0x0000000000017941 */ /* 0x000fea0003800000 */
.L_x_73:
        /* <DEDUP_REMOVED lines=9> */
.L_x_76:
[----:B------:R-:W-:Y:S05]  /*3480*/  BSYNC B1 ;  /* 0x0000000000017941 */ /* 0x000fea0003800000 */
.L_x_75:
        /* <DEDUP_REMOVED lines=9> */
.L_x_78:
[----:B------:R-:W-:Y:S05]  /*3520*/  BSYNC B1 ;  /* 0x0000000000017941 */ /* 0x000fea0003800000 */
.L_x_77:
        /* <DEDUP_REMOVED lines=9> */
.L_x_80:
[----:B------:R-:W-:Y:S05]  /*35c0*/  BSYNC B1 ;  /* 0x0000000000017941 */ /* 0x000fea0003800000 */
.L_x_79:
        /* <DEDUP_REMOVED lines=9> */
.L_x_82:
[----:B------:R-:W-:Y:S05]  /*3660*/  BSYNC B1 ;  /* 0x0000000000017941 */ /* 0x000fea0003800000 */
.L_x_81:
        /* <DEDUP_REMOVED lines=9> */
.L_x_84:
[----:B------:R-:W-:Y:S05]  /*3700*/  BSYNC B1 ;  /* 0x0000000000017941 */ /* 0x000fea0003800000 */
.L_x_83:
[----:B0-2--5:R-:W-:Y:S01]  /*3710*/  IMAD.U32 R4, R75, 0x10000, RZ ;  /* 0x000100004b047824 */ /* 0x025fe200078e00ff */
        /* <DEDUP_REMOVED lines=8> */
.L_x_86:
[----:B------:R-:W-:Y:S05]  /*37a0*/  BSYNC B1 ;  /* 0x0000000000017941 */ /* 0x000fea0003800000 */
.L_x_85:
[----:B0----5:R-:W-:Y:S01]  /*37b0*/  IMAD.U32 R4, R75, 0x10000, RZ ;  /* 0x000100004b047824 */ /* 0x021fe200078e00ff */
[----:B------:R-:W-:Y:S01]  /*37c0*/  ISETP.GT.AND P1, PT, R3, 0x19, P1 ;  /* 0x000000190300780c */ /* 0x000fe20000f24270 */
[----:B------:R-:W-:Y:S02]  /*37d0*/  BSSY B1, `(.L_x_87) ;  /* 0x000000a000017945 */ /* 0x000fe40003800000 */
[----:B------:R-:W-:Y:S01]  /*37e0*/  FMUL R5, R4, R57 ;  /* 0x0000003904057220 */ /* 0x000fe20000400000 */
[----:B------:R-:W-:-:S03]  /*37f0*/  @P2 IMAD.MOV.U32 R4, RZ, RZ, R6 ;  /* 0x000000ffff042224 */ /* 0x000fc600078e0006 */
[----:B------:R-:W-:-:S05]  /*3800*/  FFMA R5, R38, R56, R5 ;  /* 0x0000003826057223 */ /* 0x000fca0000000005 */
[----:B------:R-:W-:-:S04]  /*3810*/  F2FP.BF16.F32.PACK_AB R5, RZ, R5 ;  /* 0x00000005ff05723e */ /* 0x000fc800000010ff */
[----:B------:R-:W-:Y:S01]  /*3820*/  PRMT R10, R5, 0x7610, R10 ;  /* 0x00007610050a7816 */ /* 0x000fe2000000000a */
[----:B------:R-:W-:-:S05]  /*3830*/  @P2 IMAD.MOV.U32 R5, RZ, RZ, R7 ;  /* 0x000000ffff052224 */ /* 0x000fca00078e0007 */
[----:B------:R0:W-:Y:S01]  /*3840*/  @P2 STG.E.U16 desc[UR36][R4.64+0x30], R10 ;  /* 0x0000300a04002986 */ /* 0x0001e2000c101524 */
[----:B------:R-:W-:Y:S05]  /*3850*/  @!P1 BRA `(.L_x_88) ;  /* 0x0000000000049947 */ /* 0x000fea0003800000 */
[----:B------:R0:W5:Y:S02]  /*3860*/  LDG.E.LTC128B.U16 R75, desc[UR36][R8.64+0x32] ;  /* 0x00003224084b7981 */ /* 0x000164000c1e1520 */
.L_x_88:
[----:B------:R-:W-:Y:S05]  /*3870*/  BSYNC B1 ;  /* 0x0000000000017941 */ /* 0x000fea0003800000 */
.L_x_87:
[----:B------:R-:W-:Y:S05]  /*3880*/  @!P1 BRA `(.L_x_89) ;  /* 0x0000000800a89947 */ /* 0x000fea0003800000 */
[----:B0----5:R-:W-:-:S04]  /*3890*/  IMAD.U32 R4, R75, 0x10000, RZ ;  /* 0x000100004b047824 */ /* 0x021fc800078e00ff */
[----:B------:R-:W-:-:S04]  /*38a0*/  FMUL R4, R4, R57 ;  /* 0x0000003904047220 */ /* 0x000fc80000400000 */
[----:B------:R-:W-:-:S05]  /*38b0*/  FFMA R4, R39, R56, R4 ;  /* 0x0000003827047223 */ /* 0x000fca0000000004 */
[----:B------:R-:W-:-:S05]  /*38c0*/  F2FP.BF16.F32.PACK_AB R4, RZ, R4 ;  /* 0x00000004ff04723e */ /* 0x000fca00000010ff */
[----:B------:R0:W-:Y:S01]  /*38d0*/  STG.E.U16 desc[UR36][R6.64+0x32], R4 ;  /* 0x0000320406007986 */ /* 0x0001e2000c101524 */
[----:B------:R-:W-:Y:S05]  /*38e0*/  BRA `(.L_x_89) ;  /* 0x0000000800907947 */ /* 0x000fea0003800000 */
.L_x_30:
[----:B------:R-:W-:Y:S01]  /*38f0*/  ULDC.64 UR4, c[0x0][0x5c0] ;  /* 0x0001700000047ab9 */ /* 0x000fe20000000a00 */
[----:B------:R-:W-:Y:S01]  /*3900*/  ISETP.GT.AND P5, PT, R3, 0x1, P3 ;  /* 0x000000010300780c */ /* 0x000fe20001fa4270 */
[-C--:B------:R-:W-:Y:S01]  /*3910*/  FMUL R40, R40, R56.reuse ;  /* 0x0000003828287220 */ /* 0x080fe20000400000 */
[----:B------:R-:W-:Y:S01]  /*3920*/  LEA R6, P1, R70, UR4, 0x1 ;  /* 0x0000000446067c11 */ /* 0x000fe2000f8208ff */
[-C--:B------:R-:W-:Y:S01]  /*3930*/  FMUL R41, R41, R56.reuse ;  /* 0x0000003829297220 */ /* 0x080fe20000400000 */
[C---:B------:R-:W-:Y:S01]  /*3940*/  IMAD.SHL.U32 R21, R4.reuse, 0x10, RZ ;  /* 0x0000001004157824 */ /* 0x040fe200078e00ff */
[----:B------:R-:W-:Y:S01]  /*3950*/  SHF.L.U64.HI R15, R4, 0x4, R5 ;  /* 0x00000004040f7819 */ /* 0x000fe20000010205 */
[-C--:B------:R-:W-:Y:S01]  /*3960*/  FMUL R42, R42, R56.reuse ;  /* 0x000000382a2a7220 */ /* 0x080fe20000400000 */
[----:B------:R-:W-:Y:S01]  /*3970*/  LEA.HI.X R7, R70, UR5, R73, 0x1, P1 ;  /* 0x0000000546077c11 */ /* 0x000fe200088f0c49 */
[-C--:B------:R-:W-:Y:S01]  /*3980*/  FMUL R43, R43, R56.reuse ;  /* 0x000000382b2b7220 */ /* 0x080fe20000400000 */
[----:B------:R-:W-:Y:S01]  /*3990*/  ISETP.GT.AND P1, PT, R64, 0x8, PT ;  /* 0x000000084000780c */ /* 0x000fe20003f24270 */
[----:B------:R-:W-:Y:S01]  /*39a0*/  FMUL R44, R44, R56 ;  /* 0x000000382c2c7220 */ /* 0x000fe20000400000 */
[----:B------:R-:W-:Y:S01]  /*39b0*/  F2FP.BF16.F32.PACK_AB R40, RZ, R40 ;  /* 0x00000028ff28723e */ /* 0x000fe200000010ff */
[-C--:B------:R-:W-:Y:S01]  /*39c0*/  FMUL R45, R45, R56.reuse ;  /* 0x000000382d2d7220 */ /* 0x080fe20000400000 */
[----:B------:R-:W-:Y:S01]  /*39d0*/  F2FP.BF16.F32.PACK_AB R41, RZ, R41 ;  /* 0x00000029ff29723e */ /* 0x000fe200000010ff */
[----:B------:R-:W-:Y:S01]  /*39e0*/  FMUL R46, R46, R56 ;  /* 0x000000382e2e7220 */ /* 0x000fe20000400000 */
[----:B------:R-:W-:Y:S01]  /*39f0*/  IADD3 R8, P4, R21, R6, RZ ;  /* 0x0000000615087210 */ /* 0x000fe20007f9e0ff */
[----:B------:R-:W-:Y:S01]  /*3a00*/  @P0 STG.E.U16 desc[UR36][R6.64], R40 ;  /* 0x0000002806000986 */ /* 0x000fe2000c101524 */
[----:B------:R-:W-:Y:S01]  /*3a10*/  ISETP.GT.AND P2, PT, R3, RZ, P1 ;  /* 0x000000ff0300720c */ /* 0x000fe20000f44270 */
[-C--:B------:R-:W-:Y:S01]  /*3a20*/  FMUL R47, R47, R56.reuse ;  /* 0x000000382f2f7220 */ /* 0x080fe20000400000 */
[----:B------:R-:W-:Y:S01]  /*3a30*/  ISETP.GT.AND P0, PT, R3, 0x1, P1 ;  /* 0x000000010300780c */ /* 0x000fe20000f04270 */
[----:B------:R-:W-:Y:S01]  /*3a40*/  @P5 STG.E.U16 desc[UR36][R6.64+0x2], R41 ;  /* 0x0000022906005986 */ /* 0x000fe2000c101524 */
[----:B------:R-:W-:Y:S01]  /*3a50*/  IMAD.X R9, R15, 0x1, R7, P4 ;  /* 0x000000010f097824 */ /* 0x000fe200020e0607 */
[C---:B------:R-:W-:Y:S01]  /*3a60*/  ISETP.GT.AND P4, PT, R3.reuse, 0x8, P3 ;  /* 0x000000080300780c */ /* 0x040fe20001f84270 */
[-C--:B------:R-:W-:Y:S01]  /*3a70*/  FMUL R48, R48, R56.reuse ;  /* 0x0000003830307220 */ /* 0x080fe20000400000 */
[----:B------:R-:W-:Y:S01]  /*3a80*/  ISETP.GT.AND P5, PT, R3, 0x9, P3 ;  /* 0x000000090300780c */ /* 0x000fe20001fa4270 */
[----:B------:R-:W-:Y:S01]  /*3a90*/  FMUL R49, R49, R56 ;  /* 0x0000003831317220 */ /* 0x000fe20000400000 */
[----:B------:R-:W-:Y:S01]  /*3aa0*/  F2FP.BF16.F32.PACK_AB R42, RZ, R42 ;  /* 0x0000002aff2a723e */ /* 0x000fe200000010ff */
[-C--:B------:R-:W-:Y:S01]  /*3ab0*/  FMUL R50, R50, R56.reuse ;  /* 0x0000003832327220 */ /* 0x080fe20000400000 */
[----:B------:R-:W-:Y:S01]  /*3ac0*/  F2FP.BF16.F32.PACK_AB R43, RZ, R43 ;  /* 0x0000002bff2b723e */ /* 0x000fe200000010ff */
[----:B------:R-:W-:Y:S01]  /*3ad0*/  FMUL R51, R51, R56 ;  /* 0x0000003833337220 */ /* 0x000fe20000400000 */
[----:B------:R-:W-:Y:S01]  /*3ae0*/  F2FP.BF16.F32.PACK_AB R44, RZ, R44 ;  /* 0x0000002cff2c723e */ /* 0x000fe200000010ff */
[----:B------:R-:W-:Y:S01]  /*3af0*/  @P2 STG.E.U16 desc[UR36][R8.64], R42 ;  /* 0x0000002a08002986 */ /* 0x000fe2000c101524 */
[----:B------:R-:W-:Y:S01]  /*3b00*/  F2FP.BF16.F32.PACK_AB R45, RZ, R45 ;  /* 0x0000002dff2d723e */ /* 0x000fe200000010ff */
[-C--:B------:R-:W-:Y:S01]  /*3b10*/  FMUL R53, R53, R56.reuse ;  /* 0x0000003835357220 */ /* 0x080fe20000400000 */
[C---:B------:R-:W-:Y:S01]  /*3b20*/  ISETP.GT.AND P2, PT, R3.reuse, 0x8, P1 ;  /* 0x000000080300780c */ /* 0x040fe20000f44270 */
[----:B------:R-:W-:Y:S01]  /*3b30*/  @P0 STG.E.U16 desc[UR36][R8.64+0x2], R43 ;  /* 0x0000022b08000986 */ /* 0x000fe2000c101524 */
[C---:B------:R-:W-:Y:S01]  /*3b40*/  ISETP.GT.AND P0, PT, R3.reuse, 0x9, P1 ;  /* 0x000000090300780c */ /* 0x040fe20000f04270 */
[----:B------:R-:W-:Y:S01]  /*3b50*/  FMUL R52, R52, R56 ;  /* 0x0000003834347220 */ /* 0x000fe20000400000 */
[----:B------:R-:W-:Y:S01]  /*3b60*/  F2FP.BF16.F32.PACK_AB R46, RZ, R46 ;  /* 0x0000002eff2e723e */ /* 0x000fe200000010ff */
[----:B------:R-:W-:Y:S01]  /*3b70*/  @P4 STG.E.U16 desc[UR36][R6.64+0x10], R44 ;  /* 0x0000102c06004986 */ /* 0x000fe2000c101524 */
[C---:B------:R-:W-:Y:S01]  /*3b80*/  ISETP.GT.AND P4, PT, R3.reuse, 0x10, P3 ;  /* 0x000000100300780c */ /* 0x040fe20001f84270 */
[-C--:B------:R-:W-:Y:S01]  /*3b90*/  FMUL R54, R54, R56.reuse ;  /* 0x0000003836367220 */ /* 0x080fe20000400000 */
[----:B------:R-:W-:Y:S01]  /*3ba0*/  F2FP.BF16.F32.PACK_AB R47, RZ, R47 ;  /* 0x0000002fff2f723e */ /* 0x000fe200000010ff */
[----:B------:R-:W-:Y:S01]  /*3bb0*/  @P5 STG.E.U16 desc[UR36][R6.64+0x12], R45 ;  /* 0x0000122d06005986 */ /* 0x000fe2000c101524 */
[----:B------:R-:W-:Y:S01]  /*3bc0*/  ISETP.GT.AND P5, PT, R3, 0x11, P3 ;  /* 0x000000110300780c */ /* 0x000fe20001fa4270 */
[----:B------:R-:W-:Y:S01]  /*3bd0*/  FMUL R55, R55, R56 ;  /* 0x0000003837377220 */ /* 0x000fe20000400000 */
[----:B------:R-:W-:Y:S01]  /*3be0*/  F2FP.BF16.F32.PACK_AB R48, RZ, R48 ;  /* 0x00000030ff30723e */ /* 0x000fe200000010ff */
[----:B------:R-:W-:Y:S01]  /*3bf0*/  @P2 STG.E.U16 desc[UR36][R8.64+0x10], R46 ;  /* 0x0000102e08002986 */ /* 0x000fe2000c101524 */
[----:B------:R-:W-:Y:S01]  /*3c00*/  F2FP.BF16.F32.PACK_AB R49, RZ, R49 ;  /* 0x00000031ff31723e */ /* 0x000fe200000010ff */
[----:B------:R-:W-:Y:S01]  /*3c10*/  FMUL R24, R24, R56 ;  /* 0x0000003818187220 */ /* 0x000fe20000400000 */
[----:B------:R-:W-:Y:S01]  /*3c20*/  ISETP.GT.AND P2, PT, R3, 0x10, P1 ;  /* 0x000000100300780c */ /* 0x000fe20000f44270 */
[----:B------:R-:W-:Y:S01]  /*3c30*/  @P0 STG.E.U16 desc[UR36][R8.64+0x12], R47 ;  /* 0x0000122f08000986 */ /* 0x000fe2000c101524 */
[----:B------:R-:W-:Y:S01]  /*3c40*/  F2FP.BF16.F32.PACK_AB R50, RZ, R50 ;  /* 0x00000032ff32723e */ /* 0x000fe200000010ff */
[----:B------:R-:W-:Y:S01]  /*3c50*/  IMAD R13, R5, 0xf0, RZ ;  /* 0x000000f0050d7824 */ /* 0x000fe200078e02ff */
[----:B------:R-:W-:Y:S01]  /*3c60*/  F2FP.BF16.F32.PACK_AB R51, RZ, R51 ;  /* 0x00000033ff33723e */ /* 0x000fe200000010ff */
[----:B------:R-:W-:Y:S01]  /*3c70*/  @P4 STG.E.U16 desc[UR36][R6.64+0x20], R48 ;  /* 0x0000203006004986 */ /* 0x000fe2000c101524 */
[C---:B------:R-:W-:Y:S01]  /*3c80*/  ISETP.GT.AND P4, PT, R3.reuse, 0x11, P1 ;  /* 0x000000110300780c */ /* 0x040fe20000f84270 */
[----:B------:R-:W-:Y:S01]  /*3c90*/  IMAD.WIDE.U32 R10, R4, 0xf0, R8 ;  /* 0x000000f0040a7825 */ /* 0x000fe200078e0008 */
[----:B------:R-:W-:Y:S01]  /*3ca0*/  F2FP.BF16.F32.PACK_AB R53, RZ, R53 ;  /* 0x00000035ff35723e */ /* 0x000fe200000010ff */
[----:B------:R-:W-:Y:S01]  /*3cb0*/  @P5 STG.E.U16 desc[UR36][R6.64+0x22], R49 ;  /* 0x0000223106005986 */ /* 0x000fe2000c101524 */
[----:B------:R-:W-:Y:S01]  /*3cc0*/  ISETP.GT.AND P5, PT, R3, 0x18, P3 ;  /* 0x000000180300780c */ /* 0x000fe20001fa4270 */
[----:B------:R-:W-:Y:S01]  /*3cd0*/  IMAD.IADD R5, R11, 0x1, R13 ;  /* 0x000000010b057824 */ /* 0x000fe200078e020d */
[----:B------:R-:W-:Y:S01]  /*3ce0*/  ISETP.GT.AND P3, PT, R3, 0x19, P3 ;  /* 0x000000190300780c */ /* 0x000fe20001f64270 */
[----:B------:R-:W-:Y:S01]  /*3cf0*/  @P2 STG.E.U16 desc[UR36][R8.64+0x20], R50 ;  /* 0x0000203208002986 */ /* 0x000fe2000c101524 */
[----:B------:R-:W-:Y:S01]  /*3d00*/  ISETP.GT.AND P2, PT, R64, 0x80, PT ;  /* 0x000000804000780c */ /* 0x000fe20003f44270 */
[----:B------:R-:W-:Y:S01]  /*3d10*/  FMUL R25, R25, R56 ;  /* 0x0000003819197220 */ /* 0x000fe20000400000 */
[----:B------:R-:W-:Y:S01]  /*3d20*/  F2FP.BF16.F32.PACK_AB R52, RZ, R52 ;  /* 0x00000034ff34723e */ /* 0x000fe200000010ff */
[----:B------:R-:W-:Y:S01]  /*3d30*/  FMUL R26, R26, R56 ;  /* 0x000000381a1a7220 */ /* 0x000fe20000400000 */
[----:B------:R-:W-:Y:S01]  /*3d40*/  F2FP.BF16.F32.PACK_AB R54, RZ, R54 ;  /* 0x00000036ff36723e */ /* 0x000fe200000010ff */
[----:B------:R-:W-:Y:S01]  /*3d50*/  @P4 STG.E.U16 desc[UR36][R8.64+0x22], R51 ;  /* 0x0000223308004986 */ /* 0x000fe2000c101524 */
[----:B------:R-:W-:Y:S01]  /*3d60*/  ISETP.GT.AND P4, PT, R3, 0x18, P1 ;  /* 0x000000180300780c */ /* 0x000fe20000f84270 */
[-C--:B------:R-:W-:Y:S01]  /*3d70*/  FMUL R27, R27, R56.reuse ;  /* 0x000000381b1b7220 */ /* 0x080fe20000400000 */
[C---:B------:R-:W-:Y:S01]  /*3d80*/  ISETP.GT.AND P1, PT, R3.reuse, 0x19, P1 ;  /* 0x000000190300780c */ /* 0x040fe20000f24270 */
[----:B------:R-:W-:Y:S01]  /*3d90*/  @P5 STG.E.U16 desc[UR36][R6.64+0x30], R52 ;  /* 0x0000303406005986 */ /* 0x000fe2000c101524 */
[C---:B------:R-:W-:Y:S01]  /*3da0*/  ISETP.GT.AND P5, PT, R3.reuse, 0x1, P2 ;  /* 0x000000010300780c */ /* 0x040fe200017a4270 */
[-C--:B------:R-:W-:Y:S01]  /*3db0*/  FMUL R28, R28, R56.reuse ;  /* 0x000000381c1c7220 */ /* 0x080fe20000400000 */
[----:B------:R-:W-:Y:S01]  /*3dc0*/  F2FP.BF16.F32.PACK_AB R55, RZ, R55 ;  /* 0x00000037ff37723e */ /* 0x000fe200000010ff */
[----:B------:R0:W-:Y:S01]  /*3dd0*/  @P3 STG.E.U16 desc[UR36][R6.64+0x32], R53 ;  /* 0x0000323506003986 */ /* 0x0001e2000c101524 */
[----:B------:R-:W-:Y:S01]  /*3de0*/  ISETP.GT.AND P3, PT, R3, RZ, P2 ;  /* 0x000000ff0300720c */ /* 0x000fe20001764270 */
[----:B------:R-:W-:Y:S01]  /*3df0*/  FMUL R29, R29, R56 ;  /* 0x000000381d1d7220 */ /* 0x000fe20000400000 */
[----:B------:R-:W-:Y:S01]  /*3e00*/  F2FP.BF16.F32.PACK_AB R24, RZ, R24 ;  /* 0x00000018ff18723e */ /* 0x000fe200000010ff */
[-C--:B------:R-:W-:Y:S01]  /*3e10*/  FMUL R30, R30, R56.reuse ;  /* 0x000000381e1e7220 */ /* 0x080fe20000400000 */
[----:B------:R-:W-:Y:S01]  /*3e20*/  ISETP.GT.AND P0, PT, R64, 0x88, PT ;  /* 0x000000884000780c */ /* 0x000fe20003f04270 */
[----:B------:R-:W-:Y:S01]  /*3e30*/  @P4 STG.E.U16 desc[UR36][R8.64+0x30], R54 ;  /* 0x0000303608004986 */ /* 0x000fe2000c101524 */
[----:B------:R-:W-:Y:S01]  /*3e40*/  F2FP.BF16.F32.PACK_AB R25, RZ, R25 ;  /* 0x00000019ff19723e */ /* 0x000fe200000010ff */
[----:B------:R-:W-:Y:S01]  /*3e50*/  FMUL R31, R31, R56 ;  /* 0x000000381f1f7220 */ /* 0x000fe20000400000 */
[C---:B------:R-:W-:Y:S01]  /*3e60*/  ISETP.GT.AND P4, PT, R3.reuse, 0x8, P2 ;  /* 0x000000080300780c */ /* 0x040fe20001784270 */
[----:B------:R-:W-:Y:S01]  /*3e70*/  @P1 STG.E.U16 desc[UR36][R8.64+0x32], R55 ;  /* 0x0000323708001986 */ /* 0x000fe2000c101524 */
[----:B------:R-:W-:Y:S01]  /*3e80*/  ISETP.GT.AND P1, PT, R3, RZ, P0 ;  /* 0x000000ff0300720c */ /* 0x000fe20000724270 */
[----:B0-----:R-:W-:Y:S01]  /*3e90*/  IMAD.IADD R7, R13, 0x1, R11 ;  /* 0x000000010d077824 */ /* 0x001fe200078e020b */
[----:B------:R-:W-:Y:S01]  /*3ea0*/  F2FP.BF16.F32.PACK_AB R26, RZ, R26 ;  /* 0x0000001aff1a723e */ /* 0x000fe200000010ff */
[--C-:B------:R-:W-:Y:S01]  /*3eb0*/  @P3 IMAD.MOV.U32 R4, RZ, RZ, R10.reuse ;  /* 0x000000ffff043224 */ /* 0x100fe200078e000a */
[----:B------:R-:W-:Y:S01]  /*3ec0*/  F2FP.BF16.F32.PACK_AB R27, RZ, R27 ;  /* 0x0000001bff1b723e */ /* 0x000fe200000010ff */
[----:B------:R-:W-:Y:S01]  /*3ed0*/  FMUL R32, R32, R56 ;  /* 0x0000003820207220 */ /* 0x000fe20000400000 */
[----:B------:R-:W-:Y:S01]  /*3ee0*/  F2FP.BF16.F32.PACK_AB R28, RZ, R28 ;  /* 0x0000001cff1c723e */ /* 0x000fe200000010ff */
[-C--:B------:R-:W-:Y:S01]  /*3ef0*/  FMUL R33, R33, R56.reuse ;  /* 0x0000003821217220 */ /* 0x080fe20000400000 */
[----:B------:R0:W-:Y:S01]  /*3f00*/  @P3 STG.E.U16 desc[UR36][R4.64], R24 ;  /* 0x0000001804003986 */ /* 0x0001e2000c101524 */
[----:B------:R-:W-:Y:S01]  /*3f10*/  ISETP.GT.AND P3, PT, R3, 0x1, P0 ;  /* 0x000000010300780c */ /* 0x000fe20000764270 */
[-C--:B------:R-:W-:Y:S01]  /*3f20*/  FMUL R34, R34, R56.reuse ;  /* 0x0000003822227220 */ /* 0x080fe20000400000 */
[--C-:B------:R-:W-:Y:S01]  /*3f30*/  @P4 IMAD.MOV.U32 R6, RZ, RZ, R10.reuse ;  /* 0x000000ffff064224 */ /* 0x100fe200078e000a */
[----:B------:R-:W-:Y:S01]  /*3f40*/  F2FP.BF16.F32.PACK_AB R29, RZ, R29 ;  /* 0x0000001dff1d723e */ /* 0x000fe200000010ff */
[----:B------:R-:W-:Y:S01]  /*3f50*/  FMUL R35, R35, R56 ;  /* 0x0000003823237220 */ /* 0x000fe20000400000 */
[----:B------:R-:W-:Y:S01]  /*3f60*/  F2FP.BF16.F32.PACK_AB R30, RZ, R30 ;  /* 0x0000001eff1e723e */ /* 0x000fe200000010ff */
[-C--:B------:R-:W-:Y:S01]  /*3f70*/  FMUL R36, R36, R56.reuse ;  /* 0x0000003824247220 */ /* 0x080fe20000400000 */
[----:B------:R-:W-:Y:S01]  /*3f80*/  F2FP.BF16.F32.PACK_AB R31, RZ, R31 ;  /* 0x0000001fff1f723e */ /* 0x000fe200000010ff */
[----:B------:R-:W-:Y:S01]  /*3f90*/  FMUL R37, R37, R56 ;  /* 0x0000003825257220 */ /* 0x000fe20000400000 */
[----:B------:R-:W-:Y:S01]  /*3fa0*/  F2FP.BF16.F32.PACK_AB R32, RZ, R32 ;  /* 0x00000020ff20723e */ /* 0x000fe200000010ff */
[-C--:B------:R-:W-:Y:S01]  /*3fb0*/  FMUL R38, R38, R56.reuse ;  /* 0x0000003826267220 */ /* 0x080fe20000400000 */
[----:B0-----:R-:W-:Y:S01]  /*3fc0*/  @P5 IMAD.MOV.U32 R4, RZ, RZ, R10 ;  /* 0x000000ffff045224 */ /* 0x001fe200078e000a */
[----:B------:R-:W-:Y:S01]  /*3fd0*/  F2FP.BF16.F32.PACK_AB R33, RZ, R33 ;  /* 0x00000021ff21723e */ /* 0x000fe200000010ff */
[----:B------:R-:W-:Y:S01]  /*3fe0*/  FMUL R39, R39, R56 ;  /* 0x0000003827277220 */ /* 0x000fe20000400000 */
[----:B------:R-:W-:-:S02]  /*3ff0*/  F2FP.BF16.F32.PACK_AB R34, RZ, R34 ;  /* 0x00000022ff22723e */ /* 0x000fc400000010ff */
[----:B------:R0:W-:Y:S01]  /*4000*/  @P5 STG.E.U16 desc[UR36][R4.64+0x2], R25 ;  /* 0x0000021904005986 */ /* 0x0001e2000c101524 */
[----:B------:R-:W-:Y:S02]  /*4010*/  F2FP.BF16.F32.PACK_AB R35, RZ, R35 ;  /* 0x00000023ff23723e */ /* 0x000fe400000010ff */
[----:B------:R-:W-:Y:S02]  /*4020*/  F2FP.BF16.F32.PACK_AB R36, RZ, R36 ;  /* 0x00000024ff24723e */ /* 0x000fe400000010ff */
[----:B------:R-:W-:Y:S02]  /*4030*/  F2FP.BF16.F32.PACK_AB R37, RZ, R37 ;  /* 0x00000025ff25723e */ /* 0x000fe400000010ff */
[----:B------:R-:W-:Y:S02]  /*4040*/  F2FP.BF16.F32.PACK_AB R38, RZ, R38 ;  /* 0x00000026ff26723e */ /* 0x000fe400000010ff */
[----:B------:R-:W-:Y:S02]  /*4050*/  F2FP.BF16.F32.PACK_AB R39, RZ, R39 ;  /* 0x00000027ff27723e */ /* 0x000fe400000010ff */
[----:B0-----:R-:W-:-:S05]  /*4060*/  IADD3 R4, P5, R21, R10, RZ ;  /* 0x0000000a15047210 */ /* 0x001fca0007fbe0ff */
[----:B------:R-:W-:Y:S01]  /*4070*/  IMAD.X R5, R15, 0x1, R5, P5 ;  /* 0x000000010f057824 */ /* 0x000fe200028e0605 */
[----:B------:R-:W-:-:S04]  /*4080*/  ISETP.GT.AND P5, PT, R3, 0x9, P0 ;  /* 0x000000090300780c */ /* 0x000fc800007a4270 */
[----:B------:R-:W-:Y:S01]  /*4090*/  @P1 STG.E.U16 desc[UR36][R4.64], R26 ;  /* 0x0000001a04001986 */ /* 0x000fe2000c101524 */
[----:B------:R-:W-:-:S03]  /*40a0*/  ISETP.GT.AND P1, PT, R3, 0x9, P2 ;  /* 0x000000090300780c */ /* 0x000fc60001724270 */
[----:B------:R0:W-:Y:S01]  /*40b0*/  @P3 STG.E.U16 desc[UR36][R4.64+0x2], R27 ;  /* 0x0000021b04003986 */ /* 0x0001e2000c101524 */
[----:B------:R-:W-:-:S03]  /*40c0*/  ISETP.GT.AND P3, PT, R3, 0x8, P0 ;  /* 0x000000080300780c */ /* 0x000fc60000764270 */
[----:B------:R-:W-:Y:S01]  /*40d0*/  @P4 STG.E.U16 desc[UR36][R6.64+0x10], R28 ;  /* 0x0000101c06004986 */ /* 0x000fe2000c101524 */
[----:B------:R-:W-:-:S05]  /*40e0*/  IADD3 R8, P4, R21, R10, RZ ;  /* 0x0000000a15087210 */ /* 0x000fca0007f9e0ff */
[----:B------:R-:W-:Y:S01]  /*40f0*/  IMAD.X R9, R7, 0x1, R15, P4 ;  /* 0x0000000107097824 */ /* 0x000fe200020e060f */
[----:B------:R-:W-:Y:S01]  /*4100*/  ISETP.GT.AND P4, PT, R3, 0x10, P2 ;  /* 0x000000100300780c */ /* 0x000fe20001784270 */
[----:B0-----:R-:W-:Y:S02]  /*4110*/  @P1 IMAD.MOV.U32 R4, RZ, RZ, R10 ;  /* 0x000000ffff041224 */ /* 0x001fe400078e000a */
[----:B------:R-:W-:-:S05]  /*4120*/  @P1 IMAD.MOV.U32 R5, RZ, RZ, R7 ;  /* 0x000000ffff051224 */ /* 0x000fca00078e0007 */
[----:B------:R0:W-:Y:S01]  /*4130*/  @P1 STG.E.U16 desc[UR36][R4.64+0x12], R29 ;  /* 0x0000121d04001986 */ /* 0x0001e2000c101524 */
[----:B------:R-:W-:-:S03]  /*4140*/  ISETP.GT.AND P1, PT, R3, 0x18, P2 ;  /* 0x000000180300780c */ /* 0x000fc60001724270 */
[----:B------:R-:W-:Y:S01]  /*4150*/  @P3 STG.E.U16 desc[UR36][R8.64+0x10], R30 ;  /* 0x0000101e08003986 */ /* 0x000fe2000c101524 */
[C---:B------:R-:W-:Y:S02]  /*4160*/  ISETP.GT.AND P3, PT, R3.reuse, 0x11, P2 ;  /* 0x000000110300780c */ /* 0x040fe40001764270 */
[----:B------:R-:W-:Y:S01]  /*4170*/  ISETP.GT.AND P2, PT, R3, 0x19, P2 ;  /* 0x000000190300780c */ /* 0x000fe20001744270 */
[----:B0-----:R-:W-:Y:S02]  /*4180*/  @P5 IMAD.MOV.U32 R4, RZ, RZ, R8 ;  /* 0x000000ffff045224 */ /* 0x001fe400078e0008 */
[----:B------:R-:W-:-:S04]  /*4190*/  @P5 IMAD.MOV.U32 R5, RZ, RZ, R9 ;  /* 0x000000ffff055224 */ /* 0x000fc800078e0009 */
[----:B------:R-:W-:Y:S01]  /*41a0*/  @P1 IMAD.MOV.U32 R6, RZ, RZ, R10 ;  /* 0x000000ffff061224 */ /* 0x000fe200078e000a */
[----:B------:R0:W-:Y:S01]  /*41b0*/  @P5 STG.E.U16 desc[UR36][R4.64+0x12], R31 ;  /* 0x0000121f04005986 */ /* 0x0001e2000c101524 */
[----:B------:R-:W-:-:S04]  /*41c0*/  ISETP.GT.AND P5, PT, R3, 0x10, P0 ;  /* 0x000000100300780c */ /* 0x000fc800007a4270 */
[--C-:B------:R-:W-:Y:S02]  /*41d0*/  @P2 IMAD.MOV.U32 R11, RZ, RZ, R7.reuse ;  /* 0x000000ffff0b2224 */ /* 0x100fe400078e0007 */
[----:B0-----:R-:W-:Y:S02]  /*41e0*/  @P4 IMAD.MOV.U32 R4, RZ, RZ, R10 ;  /* 0x000000ffff044224 */ /* 0x001fe400078e000a */
[----:B------:R-:W-:-:S05]  /*41f0*/  @P4 IMAD.MOV.U32 R5, RZ, RZ, R7 ;  /* 0x000000ffff054224 */ /* 0x000fca00078e0007 */
[----:B------:R0:W-:Y:S01]  /*4200*/  @P4 STG.E.U16 desc[UR36][R4.64+0x20], R32 ;  /* 0x0000202004004986 */ /* 0x0001e2000c101524 */
[----:B------:R-:W-:Y:S01]  /*4210*/  ISETP.GT.AND P4, PT, R3, 0x11, P0 ;  /* 0x000000110300780c */ /* 0x000fe20000784270 */
[----:B0-----:R-:W-:Y:S02]  /*4220*/  @P3 IMAD.MOV.U32 R4, RZ, RZ, R10 ;  /* 0x000000ffff043224 */ /* 0x001fe400078e000a */
[----:B------:R-:W-:-:S05]  /*4230*/  @P3 IMAD.MOV.U32 R5, RZ, RZ, R7 ;  /* 0x000000ffff053224 */ /* 0x000fca00078e0007 */
[----:B------:R0:W-:Y:S01]  /*4240*/  @P3 STG.E.U16 desc[UR36][R4.64+0x22], R33 ;  /* 0x0000222104003986 */ /* 0x0001e2000c101524 */
[C---:B------:R-:W-:Y:S02]  /*4250*/  ISETP.GT.AND P3, PT, R3.reuse, 0x18, P0 ;  /* 0x000000180300780c */ /* 0x040fe40000764270 */
[----:B------:R-:W-:Y:S01]  /*4260*/  ISETP.GT.AND P0, PT, R3, 0x19, P0 ;  /* 0x000000190300780c */ /* 0x000fe20000704270 */
[----:B0-----:R-:W-:Y:S02]  /*4270*/  @P5 IMAD.MOV.U32 R4, RZ, RZ, R8 ;  /* 0x000000ffff045224 */ /* 0x001fe400078e0008 */
[----:B------:R-:W-:-:S05]  /*4280*/  @P5 IMAD.MOV.U32 R5, RZ, RZ, R9 ;  /* 0x000000ffff055224 */ /* 0x000fca00078e0009 */
[----:B------:R0:W-:Y:S02]  /*4290*/  @P5 STG.E.U16 desc[UR36][R4.64+0x20], R34 ;  /* 0x0000202204005986 */ /* 0x0001e4000c101524 */
[----:B0-----:R-:W-:Y:S02]  /*42a0*/  @P4 IMAD.MOV.U32 R4, RZ, RZ, R8 ;  /* 0x000000ffff044224 */ /* 0x001fe400078e0008 */
[----:B------:R-:W-:-:S05]  /*42b0*/  @P4 IMAD.MOV.U32 R5, RZ, RZ, R9 ;  /* 0x000000ffff054224 */ /* 0x000fca00078e0009 */
[----:B------:R0:W-:Y:S04]  /*42c0*/  @P4 STG.E.U16 desc[UR36][R4.64+0x22], R35 ;  /* 0x0000222304004986 */ /* 0x0001e8000c101524 */
[----:B------:R1:W-:Y:S04]  /*42d0*/  @P1 STG.E.U16 desc[UR36][R6.64+0x30], R36 ;  /* 0x0000302406001986 */ /* 0x0003e8000c101524 */
[----:B------:R1:W-:Y:S01]  /*42e0*/  @P2 STG.E.U16 desc[UR36][R10.64+0x32], R37 ;  /* 0x000032250a002986 */ /* 0x0003e2000c101524 */
[----:B0-----:R-:W-:Y:S02]  /*42f0*/  @P3 IMAD.MOV.U32 R4, RZ, RZ, R8 ;  /* 0x000000ffff043224 */ /* 0x001fe400078e0008 */
[----:B------:R-:W-:-:S05]  /*4300*/  @P3 IMAD.MOV.U32 R5, RZ, RZ, R9 ;  /* 0x000000ffff053224 */ /* 0x000fca00078e0009 */
[----:B------:R1:W-:Y:S04]  /*4310*/  @P3 STG.E.U16 desc[UR36][R4.64+0x30], R38 ;  /* 0x0000302604003986 */ /* 0x0003e8000c101524 */
[----:B------:R1:W-:Y:S02]  /*4320*/  @P0 STG.E.U16 desc[UR36][R8.64+0x32], R39 ;  /* 0x0000322708000986 */ /* 0x0003e4000c101524 */
.L_x_89:
[----:B------:R-:W-:Y:S05]  /*4330*/  BSYNC B0 ;  /* 0x0000000000007941 */ /* 0x000fea0003800000 */
.L_x_29:
[----:B------:R-:W-:Y:S01]  /*4340*/  ULDC UR4, c[0x0][0xc] ;  /* 0x0000030000047ab9 */ /* 0x000fe20000000800 */
[----:B------:R-:W-:Y:S01]  /*4350*/  ULDC UR5, c[0x0][0x10] ;  /* 0x0000040000057ab9 */ /* 0x000fe20000000800 */
[----:B------:R-:W2:Y:S01]  /*4360*/  LDC R3, c[0x0][0x14] ;  /* 0x00000500ff037b82 */ /* 0x000ea20000000800 */
[----:B------:R-:W-:Y:S01]  /*4370*/  UIMAD.WIDE.U32 UR4, UR4, UR5, URZ ;  /* 0x00000005040472a5 */ /* 0x000fe2000f8e003f */
[----:B------:R-:W-:Y:S02]  /*4380*/  IMAD.MOV.U32 R58, RZ, RZ, -0x1 ;  /* 0xffffffffff3a7424 */ /* 0x000fe400078e00ff */
[----:B------:R-:W-:-:S03]  /*4390*/  IMAD.MOV.U32 R23, RZ, RZ, -0x1 ;  /* 0xffffffffff177424 */ /* 0x000fc600078e00ff */
[----:B--2---:R-:W-:-:S04]  /*43a0*/  IMAD.WIDE.U32 R16, R3, UR4, R16 ;  /* 0x0000000403107c25 */ /* 0x004fc8000f8e0010 */
[----:B------:R-:W-:Y:S01]  /*43b0*/  IMAD R3, R3, UR5, RZ ;  /* 0x0000000503037c24 */ /* 0x000fe2000f8e02ff */
[----:B------:R-:W-:Y:S02]  /*43c0*/  ULDC.64 UR4, c[0x0][0x650] ;  /* 0x0001940000047ab9 */ /* 0x000fe40000000a00 */
[----:B------:R-:W-:Y:S01]  /*43d0*/  ISETP.GE.U32.AND P0, PT, R16, UR4, PT ;  /* 0x0000000410007c0c */ /* 0x000fe2000bf06070 */
[--C-:B------:R-:W-:Y:S01]  /*43e0*/  IMAD.IADD R17, R17, 0x1, R3.reuse ;  /* 0x0000000111117824 */ /* 0x100fe200078e0203 */
[----:B------:R-:W-:-:S04]  /*43f0*/  PRMT R3, RZ, 0x7610, R3 ;  /* 0x00007610ff037816 */ /* 0x000fc80000000003 */
[----:B------:R-:W-:-:S13]  /*4400*/  ISETP.GE.U32.AND.EX P0, PT, R17, UR5, PT, P0 ;  /* 0x0000000511007c0c */ /* 0x000fda000bf06100 */
[----:B------:R-:W-:Y:S05]  /*4410*/  @P0 BRA `(.L_x_90) ;  /* 0x0000000400640947 */ /* 0x000fea0003800000 */
[----:B------:R-:W2:Y:S01]  /*4420*/  S2R R12, SR_CTAID.X ;  /* 0x00000000000c7919 */ /* 0x000ea20000002500 */
[----:B01----:R-:W0:Y:S01]  /*4430*/  LDC.64 R10, c[0x0][0x628] ;  /* 0x00018a00ff0a7b82 */ /* 0x003e220000000a00 */
[----:B------:R-:W-:Y:S01]  /*4440*/  ULDC UR4, c[0x0][0x150] ;  /* 0x0000540000047ab9 */ /* 0x000fe20000000800 */
[----:B------:R-:W-:Y:S01]  /*4450*/  IMAD.MOV.U32 R8, RZ, RZ, R16 ;  /* 0x000000ffff087224 */ /* 0x000fe200078e0010 */
[----:B------:R-:W1:Y:S01]  /*4460*/  S2R R24, SR_CTAID.Y ;  /* 0x0000000000187919 */ /* 0x000e620000002600 */
[----:B------:R-:W-:-:S04]  /*4470*/  IMAD.MOV.U32 R9, RZ, RZ, R17 ;  /* 0x000000ffff097224 */ /* 0x000fc800078e0011 */
[----:B------:R-:W1:Y:S08]  /*4480*/  LDC R21, c[0x0][0x144] ;  /* 0x00005100ff157b82 */ /* 0x000e700000000800 */
[----:B------:R-:W1:Y:S08]  /*4490*/  LDC R0, c[0x0][0x630] ;  /* 0x00018c00ff007b82 */ /* 0x000e700000000800 */
[----:B------:R-:W1:Y:S01]  /*44a0*/  LDC.64 R14, c[0x0][0x620] ;  /* 0x00018800ff0e7b82 */ /* 0x000e620000000a00 */
[----:B0-----:R-:W-:-:S04]  /*44b0*/  ISETP.NE.U32.AND P0, PT, R10, RZ, PT ;  /* 0x000000ff0a00720c */ /* 0x001fc80003f05070 */
[----:B------:R-:W-:Y:S02]  /*44c0*/  ISETP.NE.AND.EX P0, PT, R11, RZ, PT, P0 ;  /* 0x000000ff0b00720c */ /* 0x000fe40003f05300 */
[----:B--2---:R-:W-:-:S05]  /*44d0*/  I2FP.F32.U32 R3, R12 ;  /* 0x0000000c00037245 */ /* 0x004fca0000201000 */
[----:B------:R-:W-:-:S04]  /*44e0*/  FMUL R3, R3, UR4 ;  /* 0x0000000403037c20 */ /* 0x000fc80008400000 */
[----:B------:R0:W2:Y:S02]  /*44f0*/  F2I.U32.TRUNC.NTZ R20, R3 ;  /* 0x0000000300147305 */ /* 0x0000a4000020f000 */
[----:B------:R-:W-:Y:S05]  /*4500*/  @!P0 BRA `(.L_x_91) ;  /* 0x0000000000288947 */ /* 0x000fea0003800000 */
[----:B0-----:R-:W0:Y:S02]  /*4510*/  LDC R3, c[0x0][0x634] ;  /* 0x00018d00ff037b82 */ /* 0x001e240000000800 */
        /* <DEDUP_REMOVED lines=9> */
.L_x_91:
[----:B------:R-:W3:Y:S01]  /*45b0*/  LDC.64 R28, c[0x0][0x640] ;  /* 0x00019000ff1c7b82 */ /* 0x000ee20000000a00 */
[-CC-:B-1----:R-:W-:Y:S01]  /*45c0*/  SHF.R.U64 R23, R8, R0.reuse, R9.reuse ;  /* 0x0000000008177219 */ /* 0x182fe20000001209 */
[----:B--2---:R-:W-:Y:S01]  /*45d0*/  IMAD.MOV R20, RZ, RZ, -R20 ;  /* 0x000000ffff147224 */ /* 0x004fe200078e0a14 */
[----:B------:R-:W-:Y:S01]  /*45e0*/  SHF.R.U32.HI R0, RZ, R0, R9 ;  /* 0x00000000ff007219 */ /* 0x000fe20000011609 */
[----:B------:R-:W-:Y:S01]  /*45f0*/  ULDC UR4, c[0x0][0x154] ;  /* 0x0000550000047ab9 */ /* 0x000fe20000000800 */
[----:B0-----:R-:W-:Y:S01]  /*4600*/  IADD3 R3, P0, RZ, -R23, RZ ;  /* 0x80000017ff037210 */ /* 0x001fe20007f1e0ff */
[----:B------:R-:W-:Y:S02]  /*4610*/  IMAD R21, R21, R20, R12 ;  /* 0x0000001415157224 */ /* 0x000fe400078e020c */
[----:B------:R-:W0:Y:S01]  /*4620*/  LDC R6, c[0x0][0x618] ;  /* 0x00018600ff067b82 */ /* 0x000e220000000800 */
[----:B------:R-:W-:Y:S02]  /*4630*/  IMAD.MOV.U32 R7, RZ, RZ, 0x1 ;  /* 0x00000001ff077424 */ /* 0x000fe400078e00ff */
[----:B------:R-:W-:-:S04]  /*4640*/  IMAD.X R5, RZ, RZ, ~R0, P0 ;  /* 0x000000ffff057224 */ /* 0x000fc800000e0e00 */
[-C--:B------:R-:W-:Y:S01]  /*4650*/  IMAD R0, R5, R14.reuse, RZ ;  /* 0x0000000e05007224 */ /* 0x080fe200078e02ff */
[----:B------:R-:W1:Y:S01]  /*4660*/  LDC R8, c[0x0][0x608] ;  /* 0x00018200ff087b82 */ /* 0x000e620000000800 */
[----:B------:R-:W-:-:S04]  /*4670*/  IMAD.WIDE.U32 R4, R3, R14, R16 ;  /* 0x0000000e03047225 */ /* 0x000fc800078e0010 */
[----:B------:R-:W-:Y:S01]  /*4680*/  IMAD R3, R3, R15, R0 ;  /* 0x0000000f03037224 */ /* 0x000fe200078e0200 */
[----:B------:R-:W-:Y:S02]  /*4690*/  I2FP.F32.U32 R0, R24 ;  /* 0x0000001800007245 */ /* 0x000fe40000201000 */
[----:B------:R-:W2:Y:S01]  /*46a0*/  LDC R26, c[0x0][0x658] ;  /* 0x00019600ff1a7b82 */ /* 0x000ea20000000800 */
[----:B------:R-:W-:Y:S01]  /*46b0*/  IMAD.IADD R3, R5, 0x1, R3 ;  /* 0x0000000105037824 */ /* 0x000fe200078e0203 */
[----:B---3--:R-:W-:Y:S01]  /*46c0*/  ISETP.NE.U32.AND P0, PT, R28, RZ, PT ;  /* 0x000000ff1c00720c */ /* 0x008fe20003f05070 */
[----:B------:R-:W-:Y:S01]  /*46d0*/  FMUL R0, R0, UR4 ;  /* 0x0000000400007c20 */ /* 0x000fe20008400000 */
[----:B------:R-:W-:Y:S02]  /*46e0*/  IMAD.MOV.U32 R5, RZ, RZ, -0x1 ;  /* 0xffffffffff057424 */ /* 0x000fe400078e00ff */
[----:B------:R-:W-:Y:S01]  /*46f0*/  ISETP.NE.AND.EX P0, PT, R29, RZ, PT, P0 ;  /* 0x000000ff1d00720c */ /* 0x000fe20003f05300 */
[----:B------:R3:W2:Y:S01]  /*4700*/  F2I.U32.TRUNC.NTZ R13, R0 ;  /* 0x00000000000d7305 */ /* 0x0006a2000020f000 */
[----:B------:R-:W3:Y:S01]  /*4710*/  LDC R15, c[0x0][0x148] ;  /* 0x00005200ff0f7b82 */ /* 0x000ee20000000800 */
[----:B0-----:R-:W-:-:S02]  /*4720*/  SHF.R.U64 R12, R4, R6, R3 ;  /* 0x00000006040c7219 */ /* 0x001fc40000001203 */
[----:B------:R-:W-:-:S05]  /*4730*/  SHF.R.U32.HI R3, RZ, R6, R3 ;  /* 0x00000006ff037219 */ /* 0x000fca0000011603 */
[----:B------:R-:W0:Y:S01]  /*4740*/  LDC R20, c[0x0][0x600] ;  /* 0x00018000ff147b82 */ /* 0x000e220000000800 */
[-CC-:B-1----:R-:W-:Y:S02]  /*4750*/  SHF.R.U64 R10, R12, R8.reuse, R3.reuse ;  /* 0x000000080c0a7219 */ /* 0x182fe40000001203 */
[----:B------:R-:W-:-:S05]  /*4760*/  SHF.R.U32.HI R3, RZ, R8, R3 ;  /* 0x00000008ff037219 */ /* 0x000fca0000011603 */
[----:B------:R-:W1:Y:S01]  /*4770*/  LDC R27, c[0x0][0x648] ;  /* 0x00019200ff1b7b82 */ /* 0x000e620000000800 */
[-C--:B--2---:R-:W-:Y:S02]  /*4780*/  SHF.L.U32 R4, R5, R26.reuse, RZ ;  /* 0x0000001a05047219 */ /* 0x084fe400000006ff */
[-CC-:B------:R-:W-:Y:S02]  /*4790*/  SHF.R.U64 R14, R10, R26.reuse, R3.reuse ;  /* 0x0000001a0a0e7219 */ /* 0x180fe40000001203 */
[----:B------:R-:W-:Y:S02]  /*47a0*/  SHF.R.U32.HI R5, RZ, R26, R3 ;  /* 0x0000001aff057219 */ /* 0x000fe40000011603 */
[----:B------:R-:W-:Y:S01]  /*47b0*/  LOP3.LUT R25, RZ, R4, RZ, 0x33, !PT ;  /* 0x00000004ff197212 */ /* 0x000fe200078e33ff */
[----:B------:R-:W2:Y:S01]  /*47c0*/  LDC R30, c[0x0][0x638] ;  /* 0x00018e00ff1e7b82 */ /* 0x000ea20000000800 */
[----:B------:R-:W-:Y:S01]  /*47d0*/  SHF.L.U32 R26, R7, R26, RZ ;  /* 0x0000001a071a7219 */ /* 0x000fe200000006ff */
[----:B------:R-:W-:-:S06]  /*47e0*/  IMAD.MOV.U32 R4, RZ, RZ, R14 ;  /* 0x000000ffff047224 */ /* 0x000fcc00078e000e */
[----:B------:R-:W0:Y:S01]  /*47f0*/  LDC R31, c[0x0][0x610] ;  /* 0x00018400ff1f7b82 */ /* 0x000e220000000800 */
[----:B------:R-:W-:Y:S05]  /*4800*/  @!P0 BRA `(.L_x_92) ;  /* 0x0000000000288947 */ /* 0x000fea0003800000 */
[----:B------:R-:W4:Y:S02]  /*4810*/  LDC R3, c[0x0][0x64c] ;  /* 0x00019300ff037b82 */ /* 0x000f240000000800 */
[----:B----4-:R-:W-:-:S05]  /*4820*/  IADD3 R3, P0, R14, R3, RZ ;  /* 0x000000030e037210 */ /* 0x010fca0007f1e0ff */
        /* <DEDUP_REMOVED lines=8> */
.L_x_92:
[----:B------:R-:W-:Y:S01]  /*48b0*/  ISETP.NE.AND P0, PT, R2, 0x1, PT ;  /* 0x000000010200780c */ /* 0x000fe20003f05270 */
[----:B0-----:R-:W-:Y:S01]  /*48c0*/  VIADD R7, R20, 0xffffffff ;  /* 0xffffffff14077836 */ /* 0x001fe20000000000 */
[----:B-1-3--:R-:W-:Y:S01]  /*48d0*/  SHF.R.U64 R0, R4, R27, R5 ;  /* 0x0000001b04007219 */ /* 0x00afe20000001205 */
[----:B------:R-:W-:Y:S01]  /*48e0*/  IMAD.MOV R13, RZ, RZ, -R13 ;  /* 0x000000ffff0d7224 */ /* 0x000fe200078e0a0d */
[----:B------:R-:W-:Y:S01]  /*48f0*/  LOP3.LUT R5, R10, R25, RZ, 0xc0, !PT ;  /* 0x000000190a057212 */ /* 0x000fe200078ec0ff */
[----:B------:R-:W-:Y:S01]  /*4900*/  IMAD.MOV.U32 R4, RZ, RZ, 0x1 ;  /* 0x00000001ff047424 */ /* 0x000fe200078e00ff */
[----:B------:R-:W-:Y:S01]  /*4910*/  LOP3.LUT R12, R12, R7, RZ, 0xc0, !PT ;  /* 0x000000070c0c7212 */ /* 0x000fe200078ec0ff */
[----:B------:R-:W-:Y:S02]  /*4920*/  IMAD.MOV R3, RZ, RZ, -R0 ;  /* 0x000000ffff037224 */ /* 0x000fe400078e0a00 */
[----:B------:R-:W-:Y:S02]  /*4930*/  IMAD R0, R26, R0, R5 ;  /* 0x000000001a007224 */ /* 0x000fe400078e0205 */
[----:B--2---:R-:W-:-:S02]  /*4940*/  IMAD R3, R3, R30, R14 ;  /* 0x0000001e03037224 */ /* 0x004fc400078e020e */
[----:B------:R-:W-:Y:S02]  /*4950*/  @P0 IMAD R21, R15, R13, R24 ;  /* 0x0000000d0f150224 */ /* 0x000fe400078e0218 */
[----:B------:R-:W-:Y:S01]  /*4960*/  IMAD R5, R3, R20, R12 ;  /* 0x0000001403057224 */ /* 0x000fe200078e020c */
[----:B------:R-:W-:Y:S01]  /*4970*/  PRMT R3, R4, 0x7610, R3 ;  /* 0x0000761004037816 */ /* 0x000fe20000000003 */
[----:B------:R-:W-:-:S05]  /*4980*/  IMAD R0, R0, R31, R21 ;  /* 0x0000001f00007224 */ /* 0x000fca00078e0215 */
[----:B------:R-:W-:Y:S02]  /*4990*/  SEL R58, R5, R0, !P0 ;  /* 0x00000000053a7207 */ /* 0x000fe40004000000 */
[----:B------:R-:W-:-:S07]  /*49a0*/  SEL R0, R0, R5, !P0 ;  /* 0x0000000500007207 */ /* 0x000fce0004000000 */
.L_x_90:
[----:B------:R-:W-:Y:S01]  /*49b0*/  LOP3.LUT P0, RZ, R3, 0xff, RZ, 0xc0, !PT ;  /* 0x000000ff03ff7812 */ /* 0x000fe2000780c0ff */
[----:B------:R-:W-:-:S12]  /*49c0*/  IMAD.MOV.U32 R60, RZ, RZ, R0 ;  /* 0x000000ffff3c7224 */ /* 0x000fd800078e0000 */
[----:B------:R-:W-:Y:S05]  /*49d0*/  @P0 BRA `(.L_x_93) ;  /* 0xffffffc800080947 */ /* 0x000fea000383ffff */
[----:B------:R-:W-:Y:S05]  /*49e0*/  EXIT ;  /* 0x000000000000794d */ /* 0x000fea0003800000 */
.L_x_4:
[----:B0-----:R-:W-:Y:S01]  /*49f0*/  ULDC.64 UR4, c[0x0][0x650] ;  /* 0x0001940000047ab9 */ /* 0x001fe20000000a00 */
        /* <DEDUP_REMOVED lines=25> */
.L_x_95:
[--C-:B------:R-:W-:Y:S01]  /*4b90*/  SHF.R.U64 R12, R10, R14, R11.reuse ;  /* 0x0000000e0a0c7219 */ /* 0x100fe2000000120b */
[----:B------:R-:W0:Y:S01]  /*4ba0*/  LDC R22, c[0x0][0x618] ;  /* 0x00018600ff167b82 */ /* 0x000e220000000800 */
[----:B------:R-:W-:Y:S01]  /*4bb0*/  I2FP.F32.U32 R6, R4 ;  /* 0x0000000400067245 */ /* 0x000fe20000201000 */
[----:B------:R-:W-:Y:S01]  /*4bc0*/  ULDC UR4, c[0x0][0x150] ;  /* 0x0000540000047ab9 */ /* 0x000fe20000000800 */
[----:B------:R-:W-:Y:S02]  /*4bd0*/  SHF.R.U32.HI R5, RZ, R14, R11 ;  /* 0x0000000eff057219 */ /* 0x000fe4000001160b */
[----:B------:R-:W-:Y:S01]  /*4be0*/  IADD3 R9, P0, RZ, -R12, RZ ;  /* 0x8000000cff097210 */ /* 0x000fe20007f1e0ff */
[----:B------:R-:W-:Y:S01]  /*4bf0*/  FMUL R11, R6, UR4 ;  /* 0x00000004060b7c20 */ /* 0x000fe20008400000 */
[----:B------:R-:W-:Y:S01]  /*4c00*/  ULDC UR4, c[0x0][0x154] ;  /* 0x0000550000047ab9 */ /* 0x000fe20000000800 */
[----:B------:R-:W1:Y:S02]  /*4c10*/  LDC.64 R24, c[0x0][0x640] ;  /* 0x00019000ff187b82 */ /* 0x000e640000000a00 */
[----:B------:R-:W-:-:S02]  /*4c20*/  IMAD.X R5, RZ, RZ, ~R5, P0 ;  /* 0x000000ffff057224 */ /* 0x000fc400000e0e05 */
[----:B------:R-:W2:Y:S01]  /*4c30*/  F2I.U32.TRUNC.NTZ R11, R11 ;  /* 0x0000000b000b7305 */ /* 0x000ea2000020f000 */
[----:B------:R-:W-:-:S03]  /*4c40*/  IMAD.WIDE.U32 R6, R9, R20, R16 ;  /* 0x0000001409067225 */ /* 0x000fc600078e0010 */
[----:B------:R-:W3:Y:S01]  /*4c50*/  LDC R13, c[0x0][0x144] ;  /* 0x00005100ff0d7b82 */ /* 0x000ee20000000800 */
[----:B------:R-:W-:-:S04]  /*4c60*/  IMAD R8, R5, R20, RZ ;  /* 0x0000001405087224 */ /* 0x000fc800078e02ff */
[----:B------:R-:W-:Y:S02]  /*4c70*/  IMAD R5, R9, R21, R8 ;  /* 0x0000001509057224 */ /* 0x000fe400078e0208 */
[----:B------:R-:W-:Y:S01]  /*4c80*/  IMAD.MOV.U32 R8, RZ, RZ, -0x1 ;  /* 0xffffffffff087424 */ /* 0x000fe200078e00ff */
[----:B------:R-:W4:Y:S01]  /*4c90*/  LDC R14, c[0x0][0x608] ;  /* 0x00018200ff0e7b82 */ /* 0x000f220000000800 */
[----:B------:R-:W-:Y:S01]  /*4ca0*/  IMAD.IADD R5, R7, 0x1, R5 ;  /* 0x0000000107057824 */ /* 0x000fe200078e0205 */
[----:B------:R-:W-:-:S04]  /*4cb0*/  I2FP.F32.U32 R7, R3 ;  /* 0x0000000300077245 */ /* 0x000fc80000201000 */
[-C--:B0-----:R-:W-:Y:S01]  /*4cc0*/  SHF.R.U64 R10, R6, R22.reuse, R5 ;  /* 0x00000016060a7219 */ /* 0x081fe20000001205 */
[----:B--2---:R-:W-:Y:S01]  /*4cd0*/  IMAD.MOV R6, RZ, RZ, -R11 ;  /* 0x000000ffff067224 */ /* 0x004fe200078e0a0b */
[----:B------:R-:W0:Y:S01]  /*4ce0*/  LDC R9, c[0x0][0x658] ;  /* 0x00019600ff097b82 */ /* 0x000e220000000800 */
[----:B-1----:R-:W-:Y:S01]  /*4cf0*/  ISETP.NE.U32.AND P0, PT, R24, RZ, PT ;  /* 0x000000ff1800720c */ /* 0x002fe20003f05070 */
[----:B------:R-:W-:Y:S01]  /*4d00*/  FMUL R7, R7, UR4 ;  /* 0x0000000407077c20 */ /* 0x000fe20008400000 */
[----:B------:R-:W-:Y:S02]  /*4d10*/  SHF.R.U32.HI R5, RZ, R22, R5 ;  /* 0x00000016ff057219 */ /* 0x000fe40000011605 */
[----:B------:R-:W-:-:S03]  /*4d20*/  ISETP.NE.AND.EX P0, PT, R25, RZ, PT, P0 ;  /* 0x000000ff1900720c */ /* 0x000fc60003f05300 */
[----:B------:R-:W1:Y:S01]  /*4d30*/  LDC R20, c[0x0][0x148] ;  /* 0x00005200ff147b82 */ /* 0x000e620000000800 */
[----:B---3--:R-:W-:Y:S02]  /*4d40*/  IMAD R23, R13, R6, R4 ;  /* 0x000000060d177224 */ /* 0x008fe400078e0204 */
[----:B------:R-:W-:-:S05]  /*4d50*/  IMAD.MOV.U32 R6, RZ, RZ, 0x1 ;  /* 0x00000001ff067424 */ /* 0x000fca00078e00ff */
[----:B------:R-:W2:Y:S01]  /*4d60*/  LDC R21, c[0x0][0x600] ;  /* 0x00018000ff157b82 */ /* 0x000ea20000000800 */
[-CC-:B----4-:R-:W-:Y:S02]  /*4d70*/  SHF.R.U64 R13, R10, R14.reuse, R5.reuse ;  /* 0x0000000e0a0d7219 */ /* 0x190fe40000001205 */
[----:B------:R-:W-:Y:S02]  /*4d80*/  SHF.R.U32.HI R4, RZ, R14, R5 ;  /* 0x0000000eff047219 */ /* 0x000fe40000011605 */
[----:B------:R3:W4:Y:S03]  /*4d90*/  F2I.U32.TRUNC.NTZ R14, R7 ;  /* 0x00000007000e7305 */ /* 0x000726000020f000 */
[----:B------:R-:W1:Y:S01]  /*4da0*/  LDC R26, c[0x0][0x648] ;  /* 0x00019200ff1a7b82 */ /* 0x000e620000000800 */
[-C--:B0-----:R-:W-:Y:S02]  /*4db0*/  SHF.R.U64 R15, R13, R9.reuse, R4 ;  /* 0x000000090d0f7219 */ /* 0x081fe40000001204 */
[----:B------:R-:W-:-:S02]  /*4dc0*/  SHF.L.U32 R8, R8, R9, RZ ;  /* 0x0000000908087219 */ /* 0x000fc400000006ff */
[-C--:B------:R-:W-:Y:S01]  /*4dd0*/  SHF.R.U32.HI R5, RZ, R9.reuse, R4 ;  /* 0x00000009ff057219 */ /* 0x080fe20000011604 */
[----:B------:R-:W-:Y:S01]  /*4de0*/  IMAD.MOV.U32 R4, RZ, RZ, R15 ;  /* 0x000000ffff047224 */ /* 0x000fe200078e000f */
[----:B------:R-:W-:Y:S01]  /*4df0*/  SHF.L.U32 R22, R6, R9, RZ ;  /* 0x0000000906167219 */ /* 0x000fe200000006ff */
[----:B------:R-:W0:Y:S01]  /*4e00*/  LDC R27, c[0x0][0x638] ;  /* 0x00018e00ff1b7b82 */ /* 0x000e220000000800 */
[----:B------:R-:W-:-:S07]  /*4e10*/  LOP3.LUT R28, RZ, R8, RZ, 0x33, !PT ;  /* 0x00000008ff1c7212 */ /* 0x000fce00078e33ff */
        /* <DEDUP_REMOVED lines=12> */
.L_x_96:
[----:B------:R-:W-:Y:S01]  /*4ee0*/  ISETP.NE.AND P0, PT, R2, 0x1, PT ;  /* 0x000000010200780c */ /* 0x000fe20003f05270 */
[----:B--2---:R-:W-:Y:S01]  /*4ef0*/  VIADD R7, R21, 0xffffffff ;  /* 0xffffffff15077836 */ /* 0x004fe20000000000 */
[----:B-1----:R-:W-:Y:S01]  /*4f00*/  SHF.R.U64 R5, R4, R26, R5 ;  /* 0x0000001a04057219 */ /* 0x002fe20000001205 */
[----:B------:R-:W-:Y:S01]  /*4f10*/  IMAD.MOV R14, RZ, RZ, -R14 ;  /* 0x000000ffff0e7224 */ /* 0x000fe200078e0a0e */
[----:B------:R-:W-:Y:S01]  /*4f20*/  LOP3.LUT R4, R13, R28, RZ, 0xc0, !PT ;  /* 0x0000001c0d047212 */ /* 0x000fe200078ec0ff */
[----:B------:R-:W-:Y:S01]  /*4f30*/  IMAD.MOV.U32 R8, RZ, RZ, R12 ;  /* 0x000000ffff087224 */ /* 0x000fe200078e000c */
[----:B------:R-:W-:Y:S01]  /*4f40*/  LOP3.LUT R10, R10, R7, RZ, 0xc0, !PT ;  /* 0x000000070a0a7212 */ /* 0x000fe200078ec0ff */
[----:B------:R-:W-:Y:S02]  /*4f50*/  IMAD.MOV R6, RZ, RZ, -R5 ;  /* 0x000000ffff067224 */ /* 0x000fe400078e0a05 */
[----:B------:R-:W-:-:S04]  /*4f60*/  IMAD R4, R22, R5, R4 ;  /* 0x0000000516047224 */ /* 0x000fc800078e0204 */
[----:B------:R-:W-:Y:S02]  /*4f70*/  @P0 IMAD R23, R20, R14, R3 ;  /* 0x0000000e14170224 */ /* 0x000fe400078e0203 */
[----:B0-----:R-:W-:Y:S02]  /*4f80*/  IMAD R3, R6, R27, R15 ;  /* 0x0000001b06037224 */ /* 0x001fe400078e020f */
[----:B------:R-:W-:Y:S02]  /*4f90*/  IMAD R7, R4, R29, R23 ;  /* 0x0000001d04077224 */ /* 0x000fe400078e0217 */
[----:B------:R-:W-:Y:S02]  /*4fa0*/  IMAD R4, R3, R21, R10 ;  /* 0x0000001503047224 */ /* 0x000fe400078e020a */
[----:B------:R-:W-:-:S03]  /*4fb0*/  IMAD.MOV.U32 R6, RZ, RZ, 0x1 ;  /* 0x00000001ff067424 */ /* 0x000fc600078e00ff */
[----:B------:R-:W-:Y:S02]  /*4fc0*/  SEL R9, R4, R7, !P0 ;  /* 0x0000000704097207 */ /* 0x000fe40004000000 */
[----:B------:R-:W-:-:S07]  /*4fd0*/  SEL R7, R7, R4, !P0 ;  /* 0x0000000407077207 */ /* 0x000fce0004000000 */
.L_x_94:
[----:B------:R-:W-:-:S08]  /*4fe0*/  NOP ;  /* 0x0000000000007918 */ /* 0x000fd00000000000 */
[----:B------:R-:W0:-:S00]  /*4ff0*/  USETMAXREG.DEALLOC.CTAPOOL 0x28 ;  /* 0x00000028000079c8 */ /* 0x000e0000080e0500 */
[----:B0-----:R-:W-:-:S13]  /*5000*/  ISETP.NE.AND P0, PT, R0, RZ, PT ;  /* 0x000000ff0000720c */ /* 0x001fda0003f05270 */
[----:B------:R-:W-:Y:S05]  /*5010*/  @P0 EXIT ;  /* 0x000000000000094d */ /* 0x000fea0003800000 */
[----:B------:R-:W-:Y:S01]  /*5020*/  LOP3.LUT P0, RZ, R6, 0xff, RZ, 0xc0, !PT ;  /* 0x000000ff06ff7812 */ /* 0x000fe2000780c0ff */
[----:B------:R-:W-:Y:S02]  /*5030*/  IMAD.MOV.U32 R0, RZ, RZ, 0x1 ;  /* 0x00000001ff007424 */ /* 0x000fe400078e00ff */
[----:B------:R-:W-:-:S10]  /*5040*/  IMAD.MOV.U32 R12, RZ, RZ, RZ ;  /* 0x000000ffff0c7224 */ /* 0x000fd400078e00ff */
[----:B------:R-:W-:Y:S05]  /*5050*/  @!P0 BRA `(.L_x_97) ;  /* 0x0000000c00308947 */ /* 0x000fea0003800000 */
[----:B------:R-:W0:Y:S01]  /*5060*/  LDC R0, c[0x0][0x28c] ;  /* 0x0000a300ff007b82 */ /* 0x000e220000000800 */
[----:B------:R-:W-:Y:S01]  /*5070*/  ULDC UR5, c[0x0][0x600] ;  /* 0x0001800000057ab9 */ /* 0x000fe20000000800 */
[----:B------:R-:W-:Y:S01]  /*5080*/  ULDC UR4, c[0x0][0xc] ;  /* 0x0000030000047ab9 */ /* 0x000fe20000000800 */
[----:B------:R-:W-:Y:S01]  /*5090*/  UIADD3 UR16, UR5, -0x1, URZ ;  /* 0xffffffff05107890 */ /* 0x000fe2000fffe03f */
[C---:B------:R-:W-:Y:S01]  /*50a0*/  LOP3.LUT P2, RZ, R18.reuse, 0x7f, RZ, 0xc0, !PT ;  /* 0x0000007f12ff7812 */ /* 0x040fe2000784c0ff */
[----:B------:R-:W-:Y:S01]  /*50b0*/  ULDC UR6, c[0x0][0x658] ;  /* 0x0001960000067ab9 */ /* 0x000fe20000000800 */
[----:B------:R-:W-:Y:S01]  /*50c0*/  ULDC UR5, c[0x0][0x10] ;  /* 0x0000040000057ab9 */ /* 0x000fe20000000800 */
[----:B------:R-:W-:Y:S01]  /*50d0*/  UMOV UR7, 0xffffffff ;  /* 0xffffffff00077882 */ /* 0x000fe20000000000 */
[----:B------:R-:W-:Y:S01]  /*50e0*/  UMOV UR8, 0x1 ;  /* 0x0000000100087882 */ /* 0x000fe20000000000 */
[----:B------:R-:W-:Y:S01]  /*50f0*/  UIMAD.WIDE.U32 UR4, UR4, UR5, URZ ;  /* 0x00000005040472a5 */ /* 0x000fe2000f8e003f */
[----:B------:R-:W-:Y:S01]  /*5100*/  LOP3.LUT P0, RZ, R18, 0x1f, RZ, 0xc0, !PT ;  /* 0x0000001f12ff7812 */ /* 0x000fe2000780c0ff */
[----:B------:R-:W-:Y:S01]  /*5110*/  USHF.L.U32 UR7, UR7, UR6, URZ ;  /* 0x0000000607077299 */ /* 0x000fe2000800063f */
[----:B------:R-:W-:Y:S01]  /*5120*/  BSSY B0, `(.L_x_97) ;  /* 0x00000bf000007945 */ /* 0x000fe20003800000 */
[----:B------:R-:W-:Y:S01]  /*5130*/  USHF.L.U32 UR18, UR8, UR6, URZ ;  /* 0x0000000608127299 */ /* 0x000fe2000800063f */
[----:B------:R-:W-:Y:S01]  /*5140*/  IMAD.MOV.U32 R13, RZ, RZ, 0x1 ;  /* 0x00000001ff0d7424 */ /* 0x000fe200078e00ff */
[----:B------:R-:W-:Y:S01]  /*5150*/  LOP3.LUT R11, R19, 0x2, RZ, 0xfc, !PT ;  /* 0x00000002130b7812 */ /* 0x000fe200078efcff */
[----:B------:R-:W-:Y:S01]  /*5160*/  ULDC UR6, c[0x0][0x14] ;  /* 0x0000050000067ab9 */ /* 0x000fe20000000800 */
[----:B------:R-:W-:Y:S01]  /*5170*/  PLOP3.LUT P0, PT, P0, P2, PT, 0x8a, 0x0 ;  /* 0x000000000000781c */ /* 0x000fe20000705172 */
[----:B------:R-:W-:Y:S01]  /*5180*/  UIMAD.WIDE.U32 UR20, UR4, UR6, URZ ;  /* 0x00000006041472a5 */ /* 0x000fe2000f8e003f */
[----:B------:R-:W-:Y:S01]  /*5190*/  IMAD.MOV.U32 R12, RZ, RZ, RZ ;  /* 0x000000ffff0c7224 */ /* 0x000fe200078e00ff */
[----:B------:R-:W-:-:S02]  /*51a0*/  UIMAD UR13, UR5, UR6, URZ ;  /* 0x00000006050d72a4 */ /* 0x000fc4000f8e023f */
[----:B------:R-:W-:Y:S01]  /*51b0*/  ULOP3.LUT UR17, URZ, UR7, URZ, 0x33, !UPT ;  /* 0x000000073f117292 */ /* 0x000fe2000f8e333f */
[----:B0-----:R-:W-:Y:S01]  /*51c0*/  VIADD R0, R0, 0xf ;  /* 0x0000000f00007836 */ /* 0x001fe20000000000 */
[----:B------:R-:W-:Y:S01]  /*51d0*/  UIADD3 UR13, UR21, UR13, URZ ;  /* 0x0000000d150d7290 */ /* 0x000fe2000fffe03f */
[----:B------:R-:W-:-:S03]  /*51e0*/  ULDC.64 UR22, c[0x0][0x198] ;  /* 0x0000660000167ab9 */ /* 0x000fc60000000a00 */
[----:B------:R-:W-:-:S04]  /*51f0*/  SHF.R.S32.HI R3, RZ, 0x1f, R0 ;  /* 0x0000001fff037819 */ /* 0x000fc80000011400 */
[----:B------:R-:W-:Y:S01]  /*5200*/  LEA.HI R3, R3, R0, RZ, 0x4 ;  /* 0x0000000003037211 */ /* 0x000fe200078f20ff */
[----:B------:R-:W-:-:S03]  /*5210*/  IMAD.MOV.U32 R0, RZ, RZ, 0x1 ;  /* 0x00000001ff007424 */ /* 0x000fc600078e00ff */
[----:B------:R-:W-:-:S05]  /*5220*/  SHF.R.S32.HI R3, RZ, 0x4, R3 ;  /* 0x00000004ff037819 */ /* 0x000fca0000011403 */
[----:B------:R-:W-:-:S07]  /*5230*/  VIADD R10, R3, 0x1 ;  /* 0x00000001030a7836 */ /* 0x000fce0000000000 */
.L_x_109:
[----:B------:R-:W-:-:S03]  /*5240*/  UMOV UR4, 0xffffffff ;  /* 0xffffffff00047882 */ /* 0x000fc60000000000 */
[----:B------:R-:W-:Y:S05]  /*5250*/  BRA.DIV UR4, `(.L_x_98) ;  /* 0x0000001a04907947 */ /* 0x000fea000b800000 */
[----:B------:R-:W-:-:S13]  /*5260*/  ELECT P6, URZ, PT ;  /* 0x00000000003f782f */ /* 0x000fda00038c0000 */
.L_x_141:
[----:B------:R-:W0:Y:S01]  /*5270*/  LDC R4, c[0x0][0x28c] ;  /* 0x0000a300ff047b82 */ /* 0x000e220000000800 */
[----:B------:R-:W-:Y:S01]  /*5280*/  BSSY B1, `(.L_x_99) ;  /* 0x0000037000017945 */ /* 0x000fe20003800000 */
[----:B0-----:R-:W-:-:S13]  /*5290*/  ISETP.LT.OR P6, PT, R4, 0x1, !P6 ;  /* 0x000000010400780c */ /* 0x001fda00077c1670 */
[----:B------:R-:W-:Y:S05]  /*52a0*/  @P6 BRA `(.L_x_100) ;  /* 0x0000000000d06947 */ /* 0x000fea0003800000 */
[----:B------:R-:W-:Y:S02]  /*52b0*/  IMAD.SHL.U32 R15, R9, 0x20, RZ ;  /* 0x00000020090f7824 */ /* 0x000fe400078e00ff */
[----:B------:R-:W-:Y:S02]  /*52c0*/  IMAD.SHL.U32 R18, R7, 0x100, RZ ;  /* 0x0000010007127824 */ /* 0x000fe400078e00ff */
[----:B------:R-:W-:Y:S02]  /*52d0*/  IMAD.MOV.U32 R20, RZ, RZ, RZ ;  /* 0x000000ffff147224 */ /* 0x000fe400078e00ff */
[----:B------:R-:W-:Y:S02]  /*52e0*/  IMAD.MOV.U32 R4, RZ, RZ, R10 ;  /* 0x000000ffff047224 */ /* 0x000fe400078e000a */
[----:B------:R-:W-:Y:S02]  /*52f0*/  IMAD.MOV.U32 R5, RZ, RZ, R0 ;  /* 0x000000ffff057224 */ /* 0x000fe400078e0000 */
[----:B------:R-:W-:-:S07]  /*5300*/  IMAD.MOV.U32 R6, RZ, RZ, R12 ;  /* 0x000000ffff067224 */ /* 0x000fce00078e000c */
.L_x_104:
[----:B------:R-:W0:Y:S01]  /*5310*/  S2R R14, SR_CgaCtaId ;  /* 0x00000000000e7919 */ /* 0x000e220000008800 */
[----:B------:R-:W-:Y:S01]  /*5320*/  MOV R7, 0x400 ;  /* 0x0000040000077802 */ /* 0x000fe20000000f00 */
[----:B------:R-:W1:Y:S03]  /*5330*/  @!P2 LDC R9, c[0x0][0x500] ;  /* 0x00014000ff09ab82 */ /* 0x000e660000000800 */
[----:B0-----:R-:W-:Y:S02]  /*5340*/  LEA R21, R14, R7, 0x18 ;  /* 0x000000070e157211 */ /* 0x001fe400078ec0ff */
[----:B------:R-:W-:-:S03]  /*5350*/  SHF.L.U32 R7, R5, 0x1f, RZ ;  /* 0x0000001f05077819 */ /* 0x000fc600000006ff */
[----:B------:R-:W-:-:S04]  /*5360*/  IMAD R14, R6, 0x8, R21 ;  /* 0x00000008060e7824 */ /* 0x000fc800078e0215 */
[----:B------:R-:W0:Y:S02]  /*5370*/  SYNCS.PHASECHK.TRANS64.TRYWAIT P1, [R14+URZ+0xc8], R7 ;  /* 0x0000c8070e0075a7 */ /* 0x000e24000802017f */
[----:B01----:R-:W-:Y:S05]  /*5380*/  @!P1 BRA `(.L_x_101) ;  /* 0x0000001800649947 */ /* 0x003fea0003800000 */
.L_x_142:
[----:B0-----:R-:W-:Y:S01]  /*5390*/  PRMT R7, R11, 0x9910, RZ ;  /* 0x000099100b077816 */ /* 0x001fe200000000ff */
[----:B------:R0:W-:Y:S03]  /*53a0*/  @!P2 SYNCS.ARRIVE.TRANS64 RZ, [R14+URZ], R9 ;  /* 0x000000090effa9a7 */ /* 0x0001e6000800003f */
[----:B------:R-:W-:-:S13]  /*53b0*/  ISETP.NE.AND P1, PT, R7, 0x2, PT ;  /* 0x000000020700780c */ /* 0x000fda0003f25270 */
[----:B0-----:R-:W-:Y:S05]  /*53c0*/  @P1 BRA `(.L_x_102) ;  /* 0x0000000000041947 */ /* 0x001fea0003800000 */
[----:B------:R-:W-:Y:S01]  /*53d0*/  BPT.TRAP 0x1 ;  /* 0x000000040000795c */ /* 0x000fe20000300000 */
.L_x_102:
[----:B------:R-:W-:Y:S05]  /*53e0*/  @P0 BRA `(.L_x_103) ;  /* 0x0000000000040947 */ /* 0x000fea0003800000 */
[----:B------:R-:W-:Y:S01]  /*53f0*/  BPT.TRAP 0x1 ;  /* 0x000000040000795c */ /* 0x000fe20000300000 */
.L_x_103:
[--C-:B------:R-:W-:Y:S01]  /*5400*/  IMAD R7, R6, 0x2000, R21.reuse ;  /* 0x0000200006077824 */ /* 0x100fe200078e0215 */
[----:B------:R-:W-:Y:S01]  /*5410*/  R2UR UR9, R14 ;  /* 0x000000000e0972ca */ /* 0x000fe200000e0000 */
[----:B------:R-:W-:Y:S01]  /*5420*/  IMAD R21, R6, 0x400, R21 ;  /* 0x0000040006157824 */ /* 0x000fe200078e0215 */
[----:B------:R-:W-:Y:S01]  /*5430*/  UIADD3 UR4, UP0, UR22, 0xf0, URZ ;  /* 0x000000f016047890 */ /* 0x000fe2000ff1e03f */
[----:B------:R-:W-:Y:S01]  /*5440*/  VIADD R4, R4, 0xffffffff ;  /* 0xffffffff04047836 */ /* 0x000fe20000000000 */
[----:B------:R-:W-:Y:S01]  /*5450*/  R2UR UR5, R7 ;  /* 0x00000000070572ca */ /* 0x000fe200000e0000 */
[----:B------:R-:W-:Y:S01]  /*5460*/  UIADD3 UR24, UP1, UR22, 0x1f0, URZ ;  /* 0x000001f016187890 */ /* 0x000fe2000ff3e03f */
[----:B------:R-:W-:Y:S01]  /*5470*/  R2UR UR8, R21 ;  /* 0x00000000150872ca */ /* 0x000fe200000e0000 */
[----:B------:R-:W-:Y:S01]  /*5480*/  VIADD R6, R6, 0x1 ;  /* 0x0000000106067836 */ /* 0x000fe20000000000 */
[----:B------:R-:W-:Y:S01]  /*5490*/  R2UR UR11, R18 ;  /* 0x00000000120b72ca */ /* 0x000fe200000e0000 */
[----:B------:R-:W-:Y:S01]  /*54a0*/  UIADD3.X UR25, URZ, UR23, URZ, UP1, !UPT ;  /* 0x000000173f197290 */ /* 0x000fe20008ffe43f */
[----:B------:R-:W-:Y:S01]  /*54b0*/  R2UR UR10, R20 ;  /* 0x00000000140a72ca */ /* 0x000fe200000e0000 */
[----:B------:R-:W-:Y:S01]  /*54c0*/  UMOV UR6, 0x0 ;  /* 0x0000000000067882 */ /* 0x000fe20000000000 */
[----:B------:R-:W-:Y:S01]  /*54d0*/  R2UR UR12, R8 ;  /* 0x00000000080c72ca */ /* 0x000fe200000e0000 */
[----:B------:R-:W-:Y:S01]  /*54e0*/  UMOV UR7, 0x10000000 ;  /* 0x1000000000077882 */ /* 0x000fe20000000000 */
[----:B------:R-:W-:Y:S01]  /*54f0*/  R2UR UR19, R15 ;  /* 0x000000000f1372ca */ /* 0x000fe200000e0000 */
[----:B------:R-:W-:Y:S01]  /*5500*/  VIADD R20, R20, 0x10 ;  /* 0x0000001014147836 */ /* 0x000fe20000000000 */
[----:B------:R-:W-:Y:S01]  /*5510*/  ISETP.GT.AND P3, PT, R4, 0x1, PT ;  /* 0x000000010400780c */ /* 0x000fe20003f64270 */
[----:B------:R-:W-:Y:S01]  /*5520*/  UIADD3 UR14, UR5, 0x280, URZ ;  /* 0x00000280050e7890 */ /* 0x000fe2000fffe03f */
[----:B------:R-:W-:Y:S01]  /*5530*/  ISETP.NE.AND P1, PT, R6, 0x19, PT ;  /* 0x000000190600780c */ /* 0x000fe20003f25270 */
[----:B------:R-:W-:-:S02]  /*5540*/  UIADD3.X UR5, URZ, UR23, URZ, UP0, !UPT ;  /* 0x000000173f057290 */ /* 0x000fc400087fe43f */
[----:B------:R-:W-:Y:S01]  /*5550*/  UIADD3 UR15, UR8, 0x32280, URZ ;  /* 0x00032280080f7890 */ /* 0x000fe2000fffe03f */
[----:B------:R-:W-:Y:S02]  /*5560*/  SEL R14, RZ, 0x1, P1 ;  /* 0x00000001ff0e7807 */ /* 0x000fe40000800000 */
[----:B------:R-:W-:Y:S01]  /*5570*/  UMOV UR8, UR14 ;  /* 0x0000000e00087c82 */ /* 0x000fe20008000000 */
[----:B------:R-:W-:Y:S02]  /*5580*/  SEL R6, R6, RZ, P1 ;  /* 0x000000ff06067207 */ /* 0x000fe40000800000 */
[----:B------:R-:W-:Y:S01]  /*5590*/  LOP3.LUT R5, R5, R14, RZ, 0x3c, !PT ;  /* 0x0000000e05057212 */ /* 0x000fe200078e3cff */
[----:B------:R0:W-:Y:S02]  /*55a0*/  UTMALDG.3D [UR8], [UR4], desc[UR6] ;  /* 0x00000608040075b4 */ /* 0x0001e40008011000 */
[----:B0-----:R-:W-:Y:S01]  /*55b0*/  UMOV UR8, UR15 ;  /* 0x0000000f00087c82 */ /* 0x001fe20008000000 */
[----:B------:R-:W-:-:S02]  /*55c0*/  UMOV UR11, UR19 ;  /* 0x00000013000b7c82 */ /* 0x000fc40008000000 */
[----:B------:R0:W-:Y:S02]  /*55d0*/  UTMALDG.3D [UR8], [UR24], desc[UR6] ;  /* 0x00000608180075b4 */ /* 0x0001e40008011000 */
[----:B0-----:R-:W-:Y:S05]  /*55e0*/  @P3 BRA `(.L_x_104) ;  /* 0xfffffffc00483947 */ /* 0x001fea000383ffff */
.L_x_100:
[----:B------:R-:W-:Y:S05]  /*55f0*/  BSYNC B1 ;  /* 0x0000000000017941 */ /* 0x000fea0003800000 */
.L_x_99:
[----:B------:R-:W-:Y:S01]  /*5600*/  LOP3.LUT P3, RZ, R13, 0xff, RZ, 0xc0, !PT ;  /* 0x000000ff0dff7812 */ /* 0x000fe2000786c0ff */
[----:B------:R-:W-:Y:S01]  /*5610*/  IMAD.IADD R12, R3, 0x1, R12 ;  /* 0x00000001030c7824 */ /* 0x000fe200078e020c */
[----:B------:R-:W-:Y:S01]  /*5620*/  IADD3 R16, P4, R16, UR20, RZ ;  /* 0x0000001410107c10 */ /* 0x000fe2000ff9e0ff */
[----:B------:R-:W-:Y:S01]  /*5630*/  ULDC.64 UR4, c[0x0][0x650] ;  /* 0x0001940000047ab9 */ /* 0x000fe20000000a00 */
[----:B------:R-:W-:Y:S01]  /*5640*/  BSSY B1, `(.L_x_105) ;  /* 0x000006a000017945 */ /* 0x000fe20003800000 */
[----:B------:R-:W-:Y:S01]  /*5650*/  IMAD.MOV.U32 R9, RZ, RZ, -0x1 ;  /* 0xffffffffff097424 */ /* 0x000fe200078e00ff */
[----:B------:R-:W-:Y:S01]  /*5660*/  ISETP.GT.U32.AND P1, PT, R12, 0x18, PT ;  /* 0x000000180c00780c */ /* 0x000fe20003f24070 */
[----:B------:R-:W-:Y:S01]  /*5670*/  IMAD.MOV.U32 R8, RZ, RZ, -0x1 ;  /* 0xffffffffff087424 */ /* 0x000fe200078e00ff */
[----:B------:R-:W-:Y:S02]  /*5680*/  IADD3.X R17, R17, UR13, RZ, P4, !PT ;  /* 0x0000000d11117c10 */ /* 0x000fe4000a7fe4ff */
[----:B------:R-:W-:-:S02]  /*5690*/  ISETP.LT.U32.AND P1, PT, R3, 0x19, P1 ;  /* 0x000000190300780c */ /* 0x000fc40000f21070 */
[----:B------:R-:W-:Y:S01]  /*56a0*/  PRMT R13, RZ, 0x7610, R13 ;  /* 0x00007610ff0d7816 */ /* 0x000fe2000000000d */
[----:B------:R-:W0:Y:S01]  /*56b0*/  @P3 S2R R5, SR_CgaCtaId ;  /* 0x0000000000053919 */ /* 0x000e220000008800 */
[----:B------:R-:W-:-:S04]  /*56c0*/  @P3 MOV R4, 0x400 ;  /* 0x0000040000043802 */ /* 0x000fc80000000f00 */
[----:B0-----:R-:W-:Y:S01]  /*56d0*/  @P3 LEA R6, R5, R4, 0x18 ;  /* 0x0000000405063211 */ /* 0x001fe200078ec0ff */
[----:B------:R-:W-:-:S03]  /*56e0*/  IMAD.WIDE.U32 R4, R12, 0x51eb851f, RZ ;  /* 0x51eb851f0c047825 */ /* 0x000fc600078e00ff */
[----:B------:R0:W-:Y:S01]  /*56f0*/  @P3 SYNCS.ARRIVE.TRANS64.A1T0 RZ, [R6+URZ+0x1a8], RZ ;  /* 0x0001a8ff06ff39a7 */ /* 0x0001e2000810003f */
[----:B------:R-:W-:Y:S02]  /*5700*/  ISETP.GE.U32.AND P3, PT, R3, 0x19, PT ;  /* 0x000000190300780c */ /* 0x000fe40003f66070 */
[----:B------:R-:W-:Y:S02]  /*5710*/  SHF.R.U32.HI R7, RZ, 0x3, R5 ;  /* 0x00000003ff077819 */ /* 0x000fe40000011605 */
[----:B------:R-:W-:Y:S02]  /*5720*/  SEL R5, RZ, 0x1, !P1 ;  /* 0x00000001ff057807 */ /* 0x000fe40004800000 */
[----:B------:R-:W-:Y:S01]  /*5730*/  ISETP.GE.U32.AND P1, PT, R16, UR4, PT ;  /* 0x0000000410007c0c */ /* 0x000fe2000bf26070 */
[----:B------:R-:W-:Y:S01]  /*5740*/  IMAD R12, R7, -0x19, R12 ;  /* 0xffffffe7070c7824 */ /* 0x000fe200078e020c */
[----:B------:R-:W-:Y:S02]  /*5750*/  LOP3.LUT R0, R0, R5, RZ, 0x3c, !PT ;  /* 0x0000000500007212 */ /* 0x000fe400078e3cff */
[----:B------:R-:W-:-:S02]  /*5760*/  ISETP.GE.U32.AND.EX P1, PT, R17, UR5, PT, P1 ;  /* 0x0000000511007c0c */ /* 0x000fc4000bf26110 */
[----:B------:R-:W-:Y:S02]  /*5770*/  PRMT R4, RZ, 0x7610, R4 ;  /* 0x00007610ff047816 */ /* 0x000fe40000000004 */
[----:B------:R-:W-:Y:S01]  /*5780*/  @P3 LOP3.LUT R0, R0, 0x1, R7, 0x78, !PT ;  /* 0x0000000100003812 */ /* 0x000fe200078e7807 */
[----:B------:R-:W-:-:S08]  /*5790*/  IMAD.MOV.U32 R7, RZ, RZ, -0x1 ;  /* 0xffffffffff077424 */ /* 0x000fd000078e00ff */
[----:B0-----:R-:W-:Y:S05]  /*57a0*/  @P1 BRA `(.L_x_106) ;  /* 0x00000004004c1947 */ /* 0x001fea0003800000 */
[----:B------:R-:W-:Y:S01]  /*57b0*/  ULDC.64 UR4, c[0x0][0x628] ;  /* 0x00018a0000047ab9 */ /* 0x000fe20000000a00 */
[----:B------:R-:W0:Y:S01]  /*57c0*/  S2R R15, SR_CTAID.X ;  /* 0x00000000000f7919 */ /* 0x000e220000002500 */
[----:B------:R-:W-:Y:S01]  /*57d0*/  ISETP.NE.U32.AND P1, PT, RZ, UR4, PT ;  /* 0x00000004ff007c0c */ /* 0x000fe2000bf25070 */
[----:B------:R-:W-:Y:S01]  /*57e0*/  ULDC UR7, c[0x0][0x630] ;  /* 0x00018c0000077ab9 */ /* 0x000fe20000000800 */
[----:B------:R-:W-:Y:S01]  /*57f0*/  IMAD.MOV.U32 R4, RZ, RZ, R16 ;  /* 0x000000ffff047224 */ /* 0x000fe200078e0010 */
[----:B------:R-:W1:Y:S01]  /*5800*/  S2R R14, SR_CTAID.Y ;  /* 0x00000000000e7919 */ /* 0x000e620000002600 */
[----:B------:R-:W-:Y:S01]  /*5810*/  ISETP.NE.AND.EX P1, PT, RZ, UR5, PT, P1 ;  /* 0x00000005ff007c0c */ /* 0x000fe2000bf25310 */
[----:B------:R-:W-:-:S12]  /*5820*/  IMAD.MOV.U32 R5, RZ, RZ, R17 ;  /* 0x000000ffff057224 */ /* 0x000fd800078e0011 */
[----:B------:R-:W-:Y:S05]  /*5830*/  @!P1 BRA `(.L_x_107) ;  /* 0x0000000000289947 */ /* 0x000fea0003800000 */
[----:B------:R-:W-:Y:S02]  /*5840*/  ULDC UR6, c[0x0][0x634] ;  /* 0x00018d0000067ab9 */ /* 0x000fe40000000800 */
[----:B------:R-:W-:-:S05]  /*5850*/  IADD3 R9, P1, R16, UR6, RZ ;  /* 0x0000000610097c10 */ /* 0x000fca000ff3e0ff */
[----:B------:R-:W-:-:S04]  /*5860*/  IMAD.X R21, RZ, RZ, R17, P1 ;  /* 0x000000ffff157224 */ /* 0x000fc800008e0611 */
[----:B------:R-:W-:-:S04]  /*5870*/  IMAD.WIDE.U32 R6, R21, UR4, RZ ;  /* 0x0000000415067c25 */ /* 0x000fc8000f8e00ff */
[----:B------:R-:W-:-:S04]  /*5880*/  IMAD.WIDE.U32 R6, P1, R9, UR5, R6 ;  /* 0x0000000509067c25 */ /* 0x000fc8000f820006 */
[----:B------:R-:W-:-:S04]  /*5890*/  IMAD.WIDE.U32 R8, R9, UR4, RZ ;  /* 0x0000000409087c25 */ /* 0x000fc8000f8e00ff */
[----:B------:R-:W-:Y:S01]  /*58a0*/  IMAD.X R5, RZ, RZ, RZ, P1 ;  /* 0x000000ffff057224 */ /* 0x000fe200008e06ff */
[----:B------:R-:W-:Y:S01]  /*58b0*/  IADD3 RZ, P1, R9, R6, RZ ;  /* 0x0000000609ff7210 */ /* 0x000fe20007f3e0ff */
[----:B------:R-:W-:-:S04]  /*58c0*/  IMAD.MOV.U32 R4, RZ, RZ, R7 ;  /* 0x000000ffff047224 */ /* 0x000fc800078e0007 */
[----:B------:R-:W-:-:S08]  /*58d0*/  IMAD.WIDE.U32.X R4, R21, UR5, R4, P1 ;  /* 0x0000000515047c25 */ /* 0x000fd000088e0404 */
.L_x_107:
[--C-:B------:R-:W-:Y:S01]  /*58e0*/  SHF.R.U64 R8, R4, UR7, R5.reuse ;  /* 0x0000000704087c19 */ /* 0x100fe20008001205 */
[----:B------:R-:W-:Y:S01]  /*58f0*/  ULDC.64 UR4, c[0x0][0x620] ;  /* 0x0001880000047ab9 */ /* 0x000fe20000000a00 */
[----:B------:R-:W-:Y:S01]  /*5900*/  SHF.R.U32.HI R4, RZ, UR7, R5 ;  /* 0x00000007ff047c19 */ /* 0x000fe20008011605 */
[----:B------:R-:W2:Y:S01]  /*5910*/  LDC R24, c[0x0][0x144] ;  /* 0x00005100ff187b82 */ /* 0x000ea20000000800 */
[----:B------:R-:W-:Y:S01]  /*5920*/  IADD3 R7, P1, RZ, -R8, RZ ;  /* 0x80000008ff077210 */ /* 0x000fe20007f3e0ff */
[----:B------:R-:W-:Y:S01]  /*5930*/  ULDC.64 UR8, c[0x0][0x640] ;  /* 0x0001900000087ab9 */ /* 0x000fe20000000a00 */
[----:B0-----:R-:W-:Y:S01]  /*5940*/  I2FP.F32.U32 R9, R15 ;  /* 0x0000000f00097245 */ /* 0x001fe20000201000 */
[----:B------:R-:W-:Y:S02]  /*5950*/  ULDC UR6, c[0x0][0x608] ;  /* 0x0001820000067ab9 */ /* 0x000fe40000000800 */
[----:B------:R-:W-:Y:S01]  /*5960*/  IMAD.X R4, RZ, RZ, ~R4, P1 ;  /* 0x000000ffff047224 */ /* 0x000fe200008e0e04 */
[----:B------:R-:W-:Y:S01]  /*5970*/  ISETP.NE.U32.AND P1, PT, RZ, UR8, PT ;  /* 0x00000008ff007c0c */ /* 0x000fe2000bf25070 */
[----:B------:R-:W0:Y:S02]  /*5980*/  LDC R21, c[0x0][0x148] ;  /* 0x00005200ff157b82 */ /* 0x000e240000000800 */
[----:B------:R-:W-:Y:S01]  /*5990*/  IMAD R6, R4, UR4, RZ ;  /* 0x0000000404067c24 */ /* 0x000fe2000f8e02ff */
[----:B------:R-:W-:Y:S01]  /*59a0*/  ISETP.NE.AND.EX P1, PT, RZ, UR9, PT, P1 ;  /* 0x00000009ff007c0c */ /* 0x000fe2000bf25310 */
[----:B------:R-:W-:Y:S01]  /*59b0*/  IMAD.WIDE.U32 R4, R7, UR4, R16 ;  /* 0x0000000407047c25 */ /* 0x000fe2000f8e0010 */
[----:B------:R-:W-:-:S03]  /*59c0*/  ULDC UR4, c[0x0][0x150] ;  /* 0x0000540000047ab9 */ /* 0x000fc60000000800 */
[----:B------:R-:W-:Y:S02]  /*59d0*/  IMAD R7, R7, UR5, R6 ;  /* 0x0000000507077c24 */ /* 0x000fe4000f8e0206 */
[----:B------:R-:W-:Y:S01]  /*59e0*/  FMUL R6, R9, UR4 ;  /* 0x0000000409067c20 */ /* 0x000fe20008400000 */
[----:B------:R-:W-:Y:S01]  /*59f0*/  ULDC UR4, c[0x0][0x618] ;  /* 0x0001860000047ab9 */ /* 0x000fe20000000800 */
[----:B------:R-:W-:Y:S01]  /*5a00*/  ULDC UR5, c[0x0][0x154] ;  /* 0x0000550000057ab9 */ /* 0x000fe20000000800 */
[----:B------:R-:W-:-:S03]  /*5a10*/  IMAD.IADD R5, R5, 0x1, R7 ;  /* 0x0000000105057824 */ /* 0x000fc600078e0207 */
[----:B------:R-:W3:Y:S02]  /*5a20*/  F2I.U32.TRUNC.NTZ R6, R6 ;  /* 0x0000000600067305 */ /* 0x000ee4000020f000 */
[----:B------:R-:W-:Y:S02]  /*5a30*/  SHF.R.U64 R9, R4, UR4, R5 ;  /* 0x0000000404097c19 */ /* 0x000fe40008001205 */
[----:B-1----:R-:W-:-:S05]  /*5a40*/  I2FP.F32.U32 R4, R14 ;  /* 0x0000000e00047245 */ /* 0x002fca0000201000 */
[----:B------:R-:W-:Y:S01]  /*5a50*/  FMUL R22, R4, UR5 ;  /* 0x0000000504167c20 */ /* 0x000fe20008400000 */
[----:B------:R-:W-:Y:S01]  /*5a60*/  SHF.R.U32.HI R4, RZ, UR4, R5 ;  /* 0x00000004ff047c19 */ /* 0x000fe20008011605 */
[----:B------:R-:W-:-:S03]  /*5a70*/  ULDC UR4, c[0x0][0x658] ;  /* 0x0001960000047ab9 */ /* 0x000fc60000000800 */
[--C-:B------:R-:W-:Y:S01]  /*5a80*/  SHF.R.U64 R20, R9, UR6, R4.reuse ;  /* 0x0000000609147c19 */ /* 0x100fe20008001204 */
[----:B------:R-:W1:Y:S01]  /*5a90*/  F2I.U32.TRUNC.NTZ R22, R22 ;  /* 0x0000001600167305 */ /* 0x000e62000020f000 */
[----:B------:R-:W-:Y:S01]  /*5aa0*/  SHF.R.U32.HI R5, RZ, UR6, R4 ;  /* 0x00000006ff057c19 */ /* 0x000fe20008011604 */
[----:B---3--:R-:W-:-:S03]  /*5ab0*/  IMAD.MOV R6, RZ, RZ, -R6 ;  /* 0x000000ffff067224 */ /* 0x008fc600078e0a06 */
[----:B------:R-:W-:Y:S01]  /*5ac0*/  SHF.R.U64 R18, R20, UR4, R5 ;  /* 0x0000000414127c19 */ /* 0x000fe20008001205 */
[----:B--2---:R-:W-:Y:S01]  /*5ad0*/  IMAD R15, R24, R6, R15 ;  /* 0x00000006180f7224 */ /* 0x004fe200078e020f */
[----:B------:R-:W-:-:S03]  /*5ae0*/  SHF.R.U32.HI R23, RZ, UR4, R5 ;  /* 0x00000004ff177c19 */ /* 0x000fc60008011605 */
[----:B------:R-:W-:Y:S02]  /*5af0*/  IMAD.MOV.U32 R4, RZ, RZ, R18 ;  /* 0x000000ffff047224 */ /* 0x000fe400078e0012 */
[----:B------:R-:W-:Y:S01]  /*5b00*/  IMAD.MOV.U32 R5, RZ, RZ, R23 ;  /* 0x000000ffff057224 */ /* 0x000fe200078e0017 */
[----:B-1----:R-:W-:Y:S06]  /*5b10*/  @!P1 BRA `(.L_x_108) ;  /* 0x0000000000289947 */ /* 0x002fec0003800000 */
[----:B------:R-:W-:Y:S02]  /*5b20*/  ULDC UR4, c[0x0][0x64c] ;  /* 0x0001930000047ab9 */ /* 0x000fe40000000800 */
[----:B------:R-:W-:-:S05]  /*5b30*/  IADD3 R5, P1, R18, UR4, RZ ;  /* 0x0000000412057c10 */ /* 0x000fca000ff3e0ff */
[----:B------:R-:W-:-:S04]  /*5b40*/  IMAD.X R23, RZ, RZ, R23, P1 ;  /* 0x000000ffff177224 */ /* 0x000fc800008e0617 */
[----:B------:R-:W-:-:S04]  /*5b50*/  IMAD.WIDE.U32 R6, R23, UR8, RZ ;  /* 0x0000000817067c25 */ /* 0x000fc8000f8e00ff */
[----:B------:R-:W-:-:S04]  /*5b60*/  IMAD.WIDE.U32 R6, P1, R5, UR9, R6 ;  /* 0x0000000905067c25 */ /* 0x000fc8000f820006 */
[----:B------:R-:W-:-:S04]  /*5b70*/  IMAD.WIDE.U32 R4, R5, UR8, RZ ;  /* 0x0000000805047c25 */ /* 0x000fc8000f8e00ff */
[----:B------:R-:W-:Y:S01]  /*5b80*/  IMAD.MOV.U32 R4, RZ, RZ, R7 ;  /* 0x000000ffff047224 */ /* 0x000fe200078e0007 */
[----:B------:R-:W-:Y:S01]  /*5b90*/  IADD3 RZ, P3, R5, R6, RZ ;  /* 0x0000000605ff7210 */ /* 0x000fe20007f7e0ff */
[----:B------:R-:W-:-:S04]  /*5ba0*/  IMAD.X R5, RZ, RZ, RZ, P1 ;  /* 0x000000ffff057224 */ /* 0x000fc800008e06ff */
[----:B------:R-:W-:-:S08]  /*5bb0*/  IMAD.WIDE.U32.X R4, R23, UR9, R4, P3 ;  /* 0x0000000917047c25 */ /* 0x000fd000098e0404 */
.L_x_108:
[----:B------:R-:W-:Y:S01]  /*5bc0*/  ISETP.NE.AND P1, PT, R2, 0x1, PT ;  /* 0x000000010200780c */ /* 0x000fe20003f25270 */
[----:B------:R-:W-:Y:S01]  /*5bd0*/  ULDC UR4, c[0x0][0x648] ;  /* 0x0001920000047ab9 */ /* 0x000fe20000000800 */
[----:B------:R-:W-:Y:S01]  /*5be0*/  LOP3.LUT R20, R20, UR17, RZ, 0xc0, !PT ;  /* 0x0000001114147c12 */ /* 0x000fe2000f8ec0ff */
[----:B------:R-:W-:Y:S01]  /*5bf0*/  IMAD.MOV R22, RZ, RZ, -R22 ;  /* 0x000000ffff167224 */ /* 0x000fe200078e0a16 */
[----:B------:R-:W-:Y:S01]  /*5c00*/  SHF.R.U64 R5, R4, UR4, R5 ;  /* 0x0000000404057c19 */ /* 0x000fe20008001205 */
[----:B------:R-:W-:Y:S01]  /*5c10*/  ULDC UR4, c[0x0][0x638] ;  /* 0x00018e0000047ab9 */ /* 0x000fe20000000800 */
[----:B------:R-:W-:Y:S01]  /*5c20*/  LOP3.LUT R9, R9, UR16, RZ, 0xc0, !PT ;  /* 0x0000001009097c12 */ /* 0x000fe2000f8ec0ff */
[----:B------:R-:W-:Y:S01]  /*5c30*/  ULDC UR5, c[0x0][0x610] ;  /* 0x0001840000057ab9 */ /* 0x000fe20000000800 */
[----:B------:R-:W-:Y:S02]  /*5c40*/  IMAD.MOV.U32 R4, RZ, RZ, 0x1 ;  /* 0x00000001ff047424 */ /* 0x000fe400078e00ff */
[----:B------:R-:W-:-:S02]  /*5c50*/  IMAD.MOV R7, RZ, RZ, -R5 ;  /* 0x000000ffff077224 */ /* 0x000fc400078e0a05 */
[----:B------:R-:W-:Y:S02]  /*5c60*/  IMAD R20, R5, UR18, R20 ;  /* 0x0000001205147c24 */ /* 0x000fe4000f8e0214 */
[----:B0-----:R-:W-:Y:S02]  /*5c70*/  @P1 IMAD R15, R21, R22, R14 ;  /* 0x00000016150f1224 */ /* 0x001fe400078e020e */
[----:B------:R-:W-:Y:S01]  /*5c80*/  IMAD R18, R7, UR4, R18 ;  /* 0x0000000407127c24 */ /* 0x000fe2000f8e0212 */
[----:B------:R-:W-:Y:S01]  /*5c90*/  ULDC UR4, c[0x0][0x600] ;  /* 0x0001800000047ab9 */ /* 0x000fe20000000800 */
[----:B------:R-:W-:Y:S02]  /*5ca0*/  IMAD R15, R20, UR5, R15 ;  /* 0x00000005140f7c24 */ /* 0x000fe4000f8e020f */
[----:B------:R-:W-:-:S05]  /*5cb0*/  IMAD R18, R18, UR4, R9 ;  /* 0x0000000412127c24 */ /* 0x000fca000f8e0209 */
[----:B------:R-:W-:Y:S02]  /*5cc0*/  SEL R9, R18, R15, !P1 ;  /* 0x0000000f12097207 */ /* 0x000fe40004800000 */
[----:B------:R-:W-:-:S07]  /*5cd0*/  SEL R7, R15, R18, !P1 ;  /* 0x000000120f077207 */ /* 0x000fce0004800000 */
.L_x_106:
[----:B------:R-:W-:Y:S05]  /*5ce0*/  BSYNC B1 ;  /* 0x0000000000017941 */ /* 0x000fea0003800000 */
.L_x_105:
[----:B------:R-:W-:-:S13]  /*5cf0*/  LOP3.LUT P1, RZ, R4, 0xff, RZ, 0xc0, !PT ;  /* 0x000000ff04ff7812 */ /* 0x000fda000782c0ff */
[----:B------:R-:W-:Y:S05]  /*5d00*/  @P1 BRA `(.L_x_109) ;  /* 0xfffffff4004c1947 */ /* 0x000fea000383ffff */
[----:B------:R-:W-:Y:S05]  /*5d10*/  BSYNC B0 ;  /* 0x0000000000007941 */ /* 0x000fea0003800000 */
.L_x_97:
[----:B------:R-:W-:-:S03]  /*5d20*/  UMOV UR4, 0xffffffff ;  /* 0xffffffff00047882 */ /* 0x000fc60000000000 */
[----:B------:R-:W-:Y:S05]  /*5d30*/  BRA.DIV UR4, `(.L_x_110) ;  /* 0x00000012040c7947 */ /* 0x000fea000b800000 */
[----:B------:R-:W-:-:S13]  /*5d40*/  ELECT P6, URZ, PT ;  /* 0x00000000003f782f */ /* 0x000fda00038c0000 */
.L_x_145:
[----:B------:R-:W-:Y:S04]  /*5d50*/  BSSY B0, `(.L_x_111) ;  /* 0x00000e8000007945 */ /* 0x000fe80003800000 */
[----:B------:R-:W-:Y:S05]  /*5d60*/  @!P6 BRA `(.L_x_112) ;  /* 0x0000000c0098e947 */ /* 0x000fea0003800000 */
[----:B------:R-:W-:-:S04]  /*5d70*/  LOP3.LUT R19, R19, 0x2, RZ, 0xfc, !PT ;  /* 0x0000000213137812 */ /* 0x000fc800078efcff */
[----:B------:R-:W-:-:S13]  /*5d80*/  ISETP.NE.AND P0, PT, R19, 0x3, PT ;  /* 0x000000031300780c */ /* 0x000fda0003f05270 */
[----:B------:R-:W-:Y:S05]  /*5d90*/  @!P0 BRA `(.L_x_113) ;  /* 0x0000000000048947 */ /* 0x000fea0003800000 */
[----:B------:R-:W-:Y:S01]  /*5da0*/  BPT.TRAP 0x1 ;  /* 0x000000040000795c */ /* 0x000fe20000300000 */
.L_x_113:
[----:B------:R-:W0:Y:S01]  /*5db0*/  S2R R3, SR_CgaCtaId ;  /* 0x0000000000037919 */ /* 0x000e220000008800 */
[----:B------:R-:W-:-:S04]  /*5dc0*/  MOV R2, 0x400 ;  /* 0x0000040000027802 */ /* 0x000fc80000000f00 */
[----:B0-----:R-:W-:Y:S02]  /*5dd0*/  LEA R3, R3, R2, 0x18 ;  /* 0x0000000203037211 */ /* 0x001fe400078ec0ff */
[----:B------:R-:W-:-:S03]  /*5de0*/  SHF.L.U32 R2, R0, 0x1f, RZ ;  /* 0x0000001f00027819 */ /* 0x000fc600000006ff */
[----:B------:R-:W-:-:S04]  /*5df0*/  VIADD R3, R3, 0xc8 ;  /* 0x000000c803037836 */ /* 0x000fc80000000000 */
[C---:B------:R-:W-:Y:S02]  /*5e00*/  IMAD R7, R12.reuse, 0x8, R3 ;  /* 0x000000080c077824 */ /* 0x040fe400078e0203 */
[----:B------:R-:W-:Y:S02]  /*5e10*/  VIADD R12, R12, 0x1 ;  /* 0x000000010c0c7836 */ /* 0x000fe40000000000 */
[----:B------:R-:W0:Y:S03]  /*5e20*/  SYNCS.PHASECHK.TRANS64.TRYWAIT P0, [R7+URZ], R2 ;  /* 0x00000002070075a7 */ /* 0x000e26000800017f */
[----:B------:R-:W-:-:S04]  /*5e30*/  ISETP.NE.AND P1, PT, R12, 0x19, PT ;  /* 0x000000190c00780c */ /* 0x000fc80003f25270 */
[----:B------:R-:W-:Y:S02]  /*5e40*/  SEL R5, RZ, 0x1, P1 ;  /* 0x00000001ff057807 */ /* 0x000fe40000800000 */
[----:B------:R-:W-:Y:S02]  /*5e50*/  SEL R12, R12, RZ, P1 ;  /* 0x000000ff0c0c7207 */ /* 0x000fe40000800000 */
[----:B------:R-:W-:-:S03]  /*5e60*/  LOP3.LUT R5, R0, R5, RZ, 0x3c, !PT ;  /* 0x0000000500057212 */ /* 0x000fc600078e3cff */
[----:B------:R-:W-:Y:S01]  /*5e70*/  IMAD R9, R12, 0x8, R3 ;  /* 0x000000080c097824 */ /* 0x000fe200078e0203 */
[----:B------:R-:W-:Y:S01]  /*5e80*/  SHF.L.U32 R4, R5, 0x1f, RZ ;  /* 0x0000001f05047819 */ /* 0x000fe200000006ff */
[----:B0-----:R-:W-:Y:S06]  /*5e90*/  @!P0 BRA `(.L_x_114) ;  /* 0x0000000c00d48947 */ /* 0x001fec0003800000 */
.L_x_146:
[----:B------:R-:W1:Y:S01]  /*5ea0*/  SYNCS.PHASECHK.TRANS64.TRYWAIT P0, [R9+URZ], R4 ;  /* 0x00000004090075a7 */ /* 0x000e62000800017f */
[----:B------:R-:W-:-:S05]  /*5eb0*/  VIADD R0, R12, 0x1 ;  /* 0x000000010c007836 */ /* 0x000fca0000000000 */
[----:B------:R-:W-:-:S04]  /*5ec0*/  ISETP.NE.AND P1, PT, R0, 0x19, PT ;  /* 0x000000190000780c */ /* 0x000fc80003f25270 */
[----:B0-----:R-:W-:Y:S02]  /*5ed0*/  SEL R2, RZ, 0x1, P1 ;  /* 0x00000001ff027807 */ /* 0x001fe40000800000 */
[----:B------:R-:W-:Y:S02]  /*5ee0*/  SEL R0, R0, RZ, P1 ;  /* 0x000000ff00007207 */ /* 0x000fe40000800000 */
[----:B------:R-:W-:-:S03]  /*5ef0*/  LOP3.LUT R7, R5, R2, RZ, 0x3c, !PT ;  /* 0x0000000205077212 */ /* 0x000fc600078e3cff */
[----:B------:R-:W-:Y:S01]  /*5f00*/  IMAD R6, R0, 0x8, R3 ;  /* 0x0000000800067824 */ /* 0x000fe200078e0203 */
[----:B------:R-:W-:Y:S01]  /*5f10*/  SHF.L.U32 R5, R7, 0x1f, RZ ;  /* 0x0000001f07057819 */ /* 0x000fe200000006ff */
[----:B-1----:R-:W-:Y:S06]  /*5f20*/  @!P0 BRA `(.L_x_115) ;  /* 0x0000000c00c48947 */ /* 0x002fec0003800000 */
.L_x_147:
[----:B------:R-:W1:Y:S01]  /*5f30*/  SYNCS.PHASECHK.TRANS64.TRYWAIT P0, [R6+URZ], R5 ;  /* 0x00000005060075a7 */ /* 0x000e62000800017f */
[----:B------:R-:W-:-:S05]  /*5f40*/  VIADD R0, R0, 0x1 ;  /* 0x0000000100007836 */ /* 0x000fca0000000000 */
[----:B------:R-:W-:-:S04]  /*5f50*/  ISETP.NE.AND P1, PT, R0, 0x19, PT ;  /* 0x000000190000780c */ /* 0x000fc80003f25270 */
[----:B------:R-:W-:Y:S02]  /*5f60*/  SEL R2, RZ, 0x1, P1 ;  /* 0x00000001ff027807 */ /* 0x000fe40000800000 */
[----:B------:R-:W-:Y:S02]  /*5f70*/  SEL R0, R0, RZ, P1 ;  /* 0x000000ff00007207 */ /* 0x000fe40000800000 */
[----:B------:R-:W-:-:S03]  /*5f80*/  LOP3.LUT R7, R7, R2, RZ, 0x3c, !PT ;  /* 0x0000000207077212 */ /* 0x000fc600078e3cff */
[----:B0-----:R-:W-:Y:S01]  /*5f90*/  IMAD R9, R0, 0x8, R3 ;  /* 0x0000000800097824 */ /* 0x001fe200078e0203 */
[----:B------:R-:W-:Y:S01]  /*5fa0*/  SHF.L.U32 R4, R7, 0x1f, RZ ;  /* 0x0000001f07047819 */ /* 0x000fe200000006ff */
[----:B-1----:R-:W-:Y:S06]  /*5fb0*/  @!P0 BRA `(.L_x_116) ;  /* 0x0000000c00b48947 */ /* 0x002fec0003800000 */
.L_x_148:
        /* <DEDUP_REMOVED lines=9> */
.L_x_149:
        /* <DEDUP_REMOVED lines=9> */
.L_x_150:
        /* <DEDUP_REMOVED lines=9> */
.L_x_151:
        /* <DEDUP_REMOVED lines=9> */
.L_x_152:
        /* <DEDUP_REMOVED lines=9> */
.L_x_153:
        /* <DEDUP_REMOVED lines=9> */
.L_x_154:
        /* <DEDUP_REMOVED lines=9> */
.L_x_155:
        /* <DEDUP_REMOVED lines=9> */
.L_x_156:
        /* <DEDUP_REMOVED lines=9> */
.L_x_157:
        /* <DEDUP_REMOVED lines=9> */
.L_x_158:
        /* <DEDUP_REMOVED lines=9> */
.L_x_159:
        /* <DEDUP_REMOVED lines=9> */
.L_x_160:
        /* <DEDUP_REMOVED lines=9> */
.L_x_161:
        /* <DEDUP_REMOVED lines=9> */
.L_x_162:
        /* <DEDUP_REMOVED lines=9> */
.L_x_163:
        /* <DEDUP_REMOVED lines=9> */
.L_x_164:
        /* <DEDUP_REMOVED lines=9> */
.L_x_165:
        /* <DEDUP_REMOVED lines=9> */
.L_x_166:
        /* <DEDUP_REMOVED lines=9> */
.L_x_167:
        /* <DEDUP_REMOVED lines=9> */
.L_x_168:
[----:B------:R-:W1:Y:S01]  /*6b00*/  SYNCS.PHASECHK.TRANS64.TRYWAIT P0, [R9+URZ], R4 ;  /* 0x00000004090075a7 */ /* 0x000e62000800017f */
[----:B------:R-:W-:-:S05]  /*6b10*/  VIADD R0, R0, 0x1 ;  /* 0x0000000100007836 */ /* 0x000fca0000000000 */
[----:B------:R-:W-:-:S04]  /*6b20*/  ISETP.NE.AND P1, PT, R0, 0x19, PT ;  /* 0x000000190000780c */ /* 0x000fc80003f25270 */
[----:B------:R-:W-:Y:S02]  /*6b30*/  SEL R2, RZ, 0x1, P1 ;  /* 0x00000001ff027807 */ /* 0x000fe40000800000 */
[----:B------:R-:W-:Y:S02]  /*6b40*/  SEL R0, R0, RZ, P1 ;  /* 0x000000ff00007207 */ /* 0x000fe40000800000 */
[----:B------:R-:W-:Y:S01]  /*6b50*/  LOP3.LUT R2, R7, R2, RZ, 0x3c, !PT ;  /* 0x0000000207027212 */ /* 0x000fe200078e3cff */
[----:B-1----:R-:W-:Y:S06]  /*6b60*/  @!P0 BRA `(.L_x_137) ;  /* 0x00000008006c8947 */ /* 0x002fec0003800000 */
.L_x_169:
[----:B------:R-:W-:Y:S01]  /*6b70*/  IMAD R3, R0, 0x8, R3 ;  /* 0x0000000800037824 */ /* 0x000fe200078e0203 */
[----:B------:R-:W-:-:S07]  /*6b80*/  SHF.L.U32 R0, R2, 0x1f, RZ ;  /* 0x0000001f02007819 */ /* 0x000fce00000006ff */
.L_x_138:
[----:B--2---:R2:W3:Y:S02]  /*6b90*/  SYNCS.PHASECHK.TRANS64.TRYWAIT P0, [R3+URZ], R0 ;  /* 0x00000000030075a7 */ /* 0x0044e4000800017f */
[----:B---3--:R-:W-:Y:S05]  /*6ba0*/  @!P0 NANOSLEEP.SYNCS 0x989680 ;  /* 0x009896800000895d */ /* 0x008fea0003900000 */
[----:B------:R-:W3:Y:S02]  /*6bb0*/  @!P0 SYNCS.PHASECHK.TRANS64 P0, [R3+URZ], R0 ;  /* 0x00000000030085a7 */ /* 0x000ee4000800007f */
[----:B---3--:R-:W-:Y:S05]  /*6bc0*/  @!P0 BRA `(.L_x_138) ;  /* 0xfffffffc00f08947 */ /* 0x008fea000383ffff */
.L_x_112:
[----:B------:R-:W-:Y:S05]  /*6bd0*/  BSYNC B0 ;  /* 0x0000000000007941 */ /* 0x000fea0003800000 */
.L_x_111:
[----:B------:R-:W-:Y:S05]  /*6be0*/  EXIT ;  /* 0x000000000000794d */ /* 0x000fea0003800000 */
.L_x_18:
[----:B---3--:R3:W4:Y:S02]  /*6bf0*/  SYNCS.PHASECHK.TRANS64.TRYWAIT P1, [R3+URZ], R0 ;  /* 0x00000000030075a7 */ /* 0x008724000802017f */
[----:B----4-:R-:W-:Y:S05]  /*6c00*/  @!P1 NANOSLEEP.SYNCS 0x989680 ;  /* 0x009896800000995d */ /* 0x010fea0003900000 */
[----:B------:R-:W4:Y:S02]  /*6c10*/  @!P1 SYNCS.PHASECHK.TRANS64 P1, [R3+URZ], R0 ;  /* 0x00000000030095a7 */ /* 0x000f24000802007f */
[----:B----4-:R-:W-:Y:S05]  /*6c20*/  @!P1 BRA `(.L_x_18) ;  /* 0xfffffffc00f09947 */ /* 0x010fea000383ffff */
[----:B------:R-:W-:Y:S05]  /*6c30*/  BRA `(.L_x_17) ;  /* 0xffffffa800287947 */ /* 0x000fea000383ffff */
.L_x_23:
[----:B-1----:R-:W-:-:S04]  /*6c40*/  IMAD.U32 R5, RZ, RZ, UR4 ;  /* 0x00000004ff057e24 */ /* 0x002fc8000f8e00ff */
[----:B------:R1:W2:Y:S03]  /*6c50*/  SYNCS.PHASECHK.TRANS64.TRYWAIT P1, [R5+URZ], R4 ;  /* 0x00000004050075a7 */ /* 0x0002a6000802017f */
[----:B--2---:R-:W-:Y:S05]  /*6c60*/  @!P1 NANOSLEEP.SYNCS 0x989680 ;  /* 0x009896800000995d */ /* 0x004fea0003900000 */
[----:B------:R-:W2:Y:S02]  /*6c70*/  @!P1 SYNCS.PHASECHK.TRANS64 P1, [R5+URZ], R4 ;  /* 0x00000004050095a7 */ /* 0x000ea4000802007f */
[----:B--2---:R-:W-:Y:S05]  /*6c80*/  @!P1 BRA `(.L_x_23) ;  /* 0xfffffffc00ec9947 */ /* 0x004fea000383ffff */
[----:B------:R-:W-:Y:S05]  /*6c90*/  BRA `(.L_x_22) ;  /* 0xffffffa800bc7947 */ /* 0x000fea000383ffff */
.L_x_98:
[----:B------:R-:W-:Y:S01]  /*6ca0*/  BSSY B1, `(.L_x_139) ;  /* 0x0000006000017945 */ /* 0x000fe20003800000 */
[----:B------:R-:W-:-:S07]  /*6cb0*/  IMAD.MOV.U32 R15, RZ, RZ, -0x1 ;  /* 0xffffffffff0f7424 */ /* 0x000fce00078e00ff */
[----:B------:R-:W-:Y:S05]  /*6cc0*/  WARPSYNC.COLLECTIVE R15, `(.L_x_140) ;  /* 0x000000000f0c7348 */ /* 0x000fea0003c00000 */
[----:B------:R-:W-:Y:S02]  /*6cd0*/  ELECT P6, UR62, PT ;  /* 0x00000000003e782f */ /* 0x000fe400038c0000 */
[----:B------:R-:W-:Y:S01]  /*6ce0*/  MOV R14, UR62 ;  /* 0x0000003e000e7c02 */ /* 0x000fe20008000f00 */
[----:B------:R-:W-:Y:S10]  /*6cf0*/  ENDCOLLECTIVE ;  /* 0x000000000000791b */ /* 0x000ff40003800000 */
.L_x_140:
[----:B------:R-:W-:Y:S05]  /*6d00*/  BSYNC B1 ;  /* 0x0000000000017941 */ /* 0x000fea0003800000 */
.L_x_139:
[----:B------:R-:W-:Y:S05]  /*6d10*/  BRA `(.L_x_141) ;  /* 0xffffffe400547947 */ /* 0x000fea000383ffff */
.L_x_101:
[----:B0-----:R0:W1:Y:S02]  /*6d20*/  SYNCS.PHASECHK.TRANS64.TRYWAIT P1, [R14+URZ+0xc8], R7 ;  /* 0x0000c8070e0075a7 */ /* 0x001064000802017f */
[----:B-1----:R-:W-:Y:S05]  /*6d30*/  @!P1 NANOSLEEP.SYNCS 0x989680 ;  /* 0x009896800000995d */ /* 0x002fea0003900000 */
[----:B------:R-:W1:Y:S02]  /*6d40*/  @!P1 SYNCS.PHASECHK.TRANS64 P1, [R14+URZ+0xc8], R7 ;  /* 0x0000c8070e0095a7 */ /* 0x000e64000802007f */
[----:B-1----:R-:W-:Y:S05]  /*6d50*/  @!P1 BRA `(.L_x_101) ;  /* 0xfffffffc00f09947 */ /* 0x002fea000383ffff */
[----:B------:R-:W-:Y:S05]  /*6d60*/  BRA `(.L_x_142) ;  /* 0xffffffe400887947 */ /* 0x000fea000383ffff */
.L_x_110:
[----:B------:R-:W-:Y:S01]  /*6d70*/  BSSY B0, `(.L_x_143) ;  /* 0x0000006000007945 */ /* 0x000fe20003800000 */
[----:B------:R-:W-:-:S07]  /*6d80*/  IMAD.MOV.U32 R15, RZ, RZ, -0x1 ;  /* 0xffffffffff0f7424 */ /* 0x000fce00078e00ff */
[----:B------:R-:W-:Y:S05]  /*6d90*/  WARPSYNC.COLLECTIVE R15, `(.L_x_144) ;  /* 0x000000000f0c7348 */ /* 0x000fea0003c00000 */
[----:B------:R-:W-:Y:S02]  /*6da0*/  ELECT P6, UR62, PT ;  /* 0x00000000003e782f */ /* 0x000fe400038c0000 */
[----:B------:R-:W-:Y:S01]  /*6db0*/  MOV R14, UR62 ;  /* 0x0000003e000e7c02 */ /* 0x000fe20008000f00 */
[----:B------:R-:W-:Y:S10]  /*6dc0*/  ENDCOLLECTIVE ;  /* 0x000000000000791b */ /* 0x000ff40003800000 */
.L_x_144:
[----:B------:R-:W-:Y:S05]  /*6dd0*/  BSYNC B0 ;  /* 0x0000000000007941 */ /* 0x000fea0003800000 */
.L_x_143:
[----:B------:R-:W-:Y:S05]  /*6de0*/  BRA `(.L_x_145) ;  /* 0xffffffec00d87947 */ /* 0x000fea000383ffff */
.L_x_114:
[----:B0-----:R0:W1:Y:S02]  /*6df0*/  SYNCS.PHASECHK.TRANS64.TRYWAIT P0, [R7+URZ], R2 ;  /* 0x00000002070075a7 */ /* 0x001064000800017f */
[----:B-1----:R-:W-:Y:S05]  /*6e00*/  @!P0 NANOSLEEP.SYNCS 0x989680 ;  /* 0x009896800000895d */ /* 0x002fea0003900000 */
[----:B------:R-:W1:Y:S02]  /*6e10*/  @!P0 SYNCS.PHASECHK.TRANS64 P0, [R7+URZ], R2 ;  /* 0x00000002070085a7 */ /* 0x000e64000800007f */
[----:B-1----:R-:W-:Y:S05]  /*6e20*/  @!P0 BRA `(.L_x_114) ;  /* 0xfffffffc00f08947 */ /* 0x002fea000383ffff */
[----:B------:R-:W-:Y:S05]  /*6e30*/  BRA `(.L_x_146) ;  /* 0xfffffff000187947 */ /* 0x000fea000383ffff */
.L_x_115:
[----:B0-----:R0:W1:Y:S02]  /*6e40*/  SYNCS.PHASECHK.TRANS64.TRYWAIT P0, [R9+URZ], R4 ;  /* 0x00000004090075a7 */ /* 0x001064000800017f */
[----:B-1----:R-:W-:Y:S05]  /*6e50*/  @!P0 NANOSLEEP.SYNCS 0x989680 ;  /* 0x009896800000895d */ /* 0x002fea0003900000 */
[----:B------:R-:W1:Y:S02]  /*6e60*/  @!P0 SYNCS.PHASECHK.TRANS64 P0, [R9+URZ], R4 ;  /* 0x00000004090085a7 */ /* 0x000e64000800007f */
[----:B-1----:R-:W-:Y:S05]  /*6e70*/  @!P0 BRA `(.L_x_115) ;  /* 0xfffffffc00f08947 */ /* 0x002fea000383ffff */
[----:B------:R-:W-:Y:S05]  /*6e80*/  BRA `(.L_x_147) ;  /* 0xfffffff000287947 */ /* 0x000fea000383ffff */
.L_x_116:
[----:B0-----:R0:W1:Y:S02]  /*6e90*/  SYNCS.PHASECHK.TRANS64.TRYWAIT P0, [R6+URZ], R5 ;  /* 0x00000005060075a7 */ /* 0x001064000800017f */
[----:B-1----:R-:W-:Y:S05]  /*6ea0*/  @!P0 NANOSLEEP.SYNCS 0x989680 ;  /* 0x009896800000895d */ /* 0x002fea0003900000 */
[----:B------:R-:W1:Y:S02]  /*6eb0*/  @!P0 SYNCS.PHASECHK.TRANS64 P0, [R6+URZ], R5 ;  /* 0x00000005060085a7 */ /* 0x000e64000800007f */
[----:B-1----:R-:W-:Y:S05]  /*6ec0*/  @!P0 BRA `(.L_x_116) ;  /* 0xfffffffc00f08947 */ /* 0x002fea000383ffff */
[----:B------:R-:W-:Y:S05]  /*6ed0*/  BRA `(.L_x_148) ;  /* 0xfffffff000387947 */ /* 0x000fea000383ffff */
.L_x_117:
[----:B0-----:R0:W1:Y:S02]  /*6ee0*/  SYNCS.PHASECHK.TRANS64.TRYWAIT P0, [R9+URZ], R4 ;  /* 0x00000004090075a7 */ /* 0x001064000800017f */
[----:B-1----:R-:W-:Y:S05]  /*6ef0*/  @!P0 NANOSLEEP.SYNCS 0x989680 ;  /* 0x009896800000895d */ /* 0x002fea0003900000 */
[----:B------:R-:W1:Y:S02]  /*6f00*/  @!P0 SYNCS.PHASECHK.TRANS64 P0, [R9+URZ], R4 ;  /* 0x00000004090085a7 */ /* 0x000e64000800007f */
[----:B-1----:R-:W-:Y:S05]  /*6f10*/  @!P0 BRA `(.L_x_117) ;  /* 0xfffffffc00f08947 */ /* 0x002fea000383ffff */
[----:B------:R-:W-:Y:S05]  /*6f20*/  BRA `(.L_x_149) ;  /* 0xfffffff000487947 */ /* 0x000fea000383ffff */
.L_x_118:
[----:B0-----:R0:W1:Y:S02]  /*6f30*/  SYNCS.PHASECHK.TRANS64.TRYWAIT P0, [R6+URZ], R5 ;  /* 0x00000005060075a7 */ /* 0x001064000800017f */
[----:B-1----:R-:W-:Y:S05]  /*6f40*/  @!P0 NANOSLEEP.SYNCS 0x989680 ;  /* 0x009896800000895d */ /* 0x002fea0003900000 */
[----:B------:R-:W1:Y:S02]  /*6f50*/  @!P0 SYNCS.PHASECHK.TRANS64 P0, [R6+URZ], R5 ;  /* 0x00000005060085a7 */ /* 0x000e64000800007f */
[----:B-1----:R-:W-:Y:S05]  /*6f60*/  @!P0 BRA `(.L_x_118) ;  /* 0xfffffffc00f08947 */ /* 0x002fea000383ffff */
[----:B------:R-:W-:Y:S05]  /*6f70*/  BRA `(.L_x_150) ;  /* 0xfffffff000587947 */ /* 0x000fea000383ffff */
.L_x_119:
[----:B0-----:R0:W1:Y:S02]  /*6f80*/  SYNCS.PHASECHK.TRANS64.TRYWAIT P0, [R9+URZ], R4 ;  /* 0x00000004090075a7 */ /* 0x001064000800017f */
[----:B-1----:R-:W-:Y:S05]  /*6f90*/  @!P0 NANOSLEEP.SYNCS 0x989680 ;  /* 0x009896800000895d */ /* 0x002fea0003900000 */
[----:B------:R-:W1:Y:S02]  /*6fa0*/  @!P0 SYNCS.PHASECHK.TRANS64 P0, [R9+URZ], R4 ;  /* 0x00000004090085a7 */ /* 0x000e64000800007f */
[----:B-1----:R-:W-:Y:S05]  /*6fb0*/  @!P0 BRA `(.L_x_119) ;  /* 0xfffffffc00f08947 */ /* 0x002fea000383ffff */
[----:B------:R-:W-:Y:S05]  /*6fc0*/  BRA `(.L_x_151) ;  /* 0xfffffff000687947 */ /* 0x000fea000383ffff */
.L_x_120:
[----:B0-----:R0:W1:Y:S02]  /*6fd0*/  SYNCS.PHASECHK.TRANS64.TRYWAIT P0, [R6+URZ], R5 ;  /* 0x00000005060075a7 */ /* 0x001064000800017f */
[----:B-1----:R-:W-:Y:S05]  /*6fe0*/  @!P0 NANOSLEEP.SYNCS 0x989680 ;  /* 0x009896800000895d */ /* 0x002fea0003900000 */
[----:B------:R-:W1:Y:S02]  /*6ff0*/  @!P0 SYNCS.PHASECHK.TRANS64 P0, [R6+URZ], R5 ;  /* 0x00000005060085a7 */ /* 0x000e64000800007f */
[----:B-1----:R-:W-:Y:S05]  /*7000*/  @!P0 BRA `(.L_x_120) ;  /* 0xfffffffc00f08947 */ /* 0x002fea000383ffff */
[----:B------:R-:W-:Y:S05]  /*7010*/  BRA `(.L_x_152) ;  /* 0xfffffff000787947 */ /* 0x000fea000383ffff */
.L_x_121:
[----:B0-----:R0:W1:Y:S02]  /*7020*/  SYNCS.PHASECHK.TRANS64.TRYWAIT P0, [R9+URZ], R4 ;  /* 0x00000004090075a7 */ /* 0x001064000800017f */
[----:B-1----:R-:W-:Y:S05]  /*7030*/  @!P0 NANOSLEEP.SYNCS 0x989680 ;  /* 0x009896800000895d */ /* 0x002fea0003900000 */
[----:B------:R-:W1:Y:S02]  /*7040*/  @!P0 SYNCS.PHASECHK.TRANS64 P0, [R9+URZ], R4 ;  /* 0x00000004090085a7 */ /* 0x000e64000800007f */
[----:B-1----:R-:W-:Y:S05]  /*7050*/  @!P0 BRA `(.L_x_121) ;  /* 0xfffffffc00f08947 */ /* 0x002fea000383ffff */
[----:B------:R-:W-:Y:S05]  /*7060*/  BRA `(.L_x_153) ;  /* 0xfffffff000887947 */ /* 0x000fea000383ffff */
.L_x_122:
[----:B0-----:R0:W1:Y:S02]  /*7070*/  SYNCS.PHASECHK.TRANS64.TRYWAIT P0, [R6+URZ], R5 ;  /* 0x00000005060075a7 */ /* 0x001064000800017f */
[----:B-1----:R-:W-:Y:S05]  /*7080*/  @!P0 NANOSLEEP.SYNCS 0x989680 ;  /* 0x009896800000895d */ /* 0x002fea0003900000 */
[----:B------:R-:W1:Y:S02]  /*7090*/  @!P0 SYNCS.PHASECHK.TRANS64 P0, [R6+URZ], R5 ;  /* 0x00000005060085a7 */ /* 0x000e64000800007f */
[----:B-1----:R-:W-:Y:S05]  /*70a0*/  @!P0 BRA `(.L_x_122) ;  /* 0xfffffffc00f08947 */ /* 0x002fea000383ffff */
[----:B------:R-:W-:Y:S05]  /*70b0*/  BRA `(.L_x_154) ;  /* 0xfffffff000987947 */ /* 0x000fea000383ffff */
.L_x_123:
[----:B0-----:R0:W1:Y:S02]  /*70c0*/  SYNCS.PHASECHK.TRANS64.TRYWAIT P0, [R9+URZ], R4 ;  /* 0x00000004090075a7 */ /* 0x001064000800017f */
[----:B-1----:R-:W-:Y:S05]  /*70d0*/  @!P0 NANOSLEEP.SYNCS 0x989680 ;  /* 0x009896800000895d */ /* 0x002fea0003900000 */
[----:B------:R-:W1:Y:S02]  /*70e0*/  @!P0 SYNCS.PHASECHK.TRANS64 P0, [R9+URZ], R4 ;  /* 0x00000004090085a7 */ /* 0x000e64000800007f */
[----:B-1----:R-:W-:Y:S05]  /*70f0*/  @!P0 BRA `(.L_x_123) ;  /* 0xfffffffc00f08947 */ /* 0x002fea000383ffff */
[----:B------:R-:W-:Y:S05]  /*7100*/  BRA `(.L_x_155) ;  /* 0xfffffff000a87947 */ /* 0x000fea000383ffff */
.L_x_124:
[----:B0-----:R0:W1:Y:S02]  /*7110*/  SYNCS.PHASECHK.TRANS64.TRYWAIT P0, [R6+URZ], R5 ;  /* 0x00000005060075a7 */ /* 0x001064000800017f */
[----:B-1----:R-:W-:Y:S05]  /*7120*/  @!P0 NANOSLEEP.SYNCS 0x989680 ;  /* 0x009896800000895d */ /* 0x002fea0003900000 */
[----:B------:R-:W1:Y:S02]  /*7130*/  @!P0 SYNCS.PHASECHK.TRANS64 P0, [R6+URZ], R5 ;  /* 0x00000005060085a7 */ /* 0x000e64000800007f */
[----:B-1----:R-:W-:Y:S05]  /*7140*/  @!P0 BRA `(.L_x_124) ;  /* 0xfffffffc00f08947 */ /* 0x002fea000383ffff */
[----:B------:R-:W-:Y:S05]  /*7150*/  BRA `(.L_x_156) ;  /* 0xfffffff000b87947 */ /* 0x000fea000383ffff */
.L_x_125:
[----:B0-----:R0:W1:Y:S02]  /*7160*/  SYNCS.PHASECHK.TRANS64.TRYWAIT P0, [R9+URZ], R4 ;  /* 0x00000004090075a7 */ /* 0x001064000800017f */
[----:B-1----:R-:W-:Y:S05]  /*7170*/  @!P0 NANOSLEEP.SYNCS 0x989680 ;  /* 0x009896800000895d */ /* 0x002fea0003900000 */
[----:B------:R-:W1:Y:S02]  /*7180*/  @!P0 SYNCS.PHASECHK.TRANS64 P0, [R9+URZ], R4 ;  /* 0x00000004090085a7 */ /* 0x000e64000800007f */
[----:B-1----:R-:W-:Y:S05]  /*7190*/  @!P0 BRA `(.L_x_125) ;  /* 0xfffffffc00f08947 */ /* 0x002fea000383ffff */
[----:B------:R-:W-:Y:S05]  /*71a0*/  BRA `(.L_x_157) ;  /* 0xfffffff000c87947 */ /* 0x000fea000383ffff */
.L_x_126:
[----:B0-----:R0:W1:Y:S02]  /*71b0*/  SYNCS.PHASECHK.TRANS64.TRYWAIT P0, [R6+URZ], R5 ;  /* 0x00000005060075a7 */ /* 0x001064000800017f */
[----:B-1----:R-:W-:Y:S05]  /*71c0*/  @!P0 NANOSLEEP.SYNCS 0x989680 ;  /* 0x009896800000895d */ /* 0x002fea0003900000 */
[----:B------:R-:W1:Y:S02]  /*71d0*/  @!P0 SYNCS.PHASECHK.TRANS64 P0, [R6+URZ], R5 ;  /* 0x00000005060085a7 */ /* 0x000e64000800007f */
[----:B-1----:R-:W-:Y:S05]  /*71e0*/  @!P0 BRA `(.L_x_126) ;  /* 0xfffffffc00f08947 */ /* 0x002fea000383ffff */
[----:B------:R-:W-:Y:S05]  /*71f0*/  BRA `(.L_x_158) ;  /* 0xfffffff000d87947 */ /* 0x000fea000383ffff */
.L_x_127:
[----:B0-----:R0:W1:Y:S02]  /*7200*/  SYNCS.PHASECHK.TRANS64.TRYWAIT P0, [R9+URZ], R4 ;  /* 0x00000004090075a7 */ /* 0x001064000800017f */
[----:B-1----:R-:W-:Y:S05]  /*7210*/  @!P0 NANOSLEEP.SYNCS 0x989680 ;  /* 0x009896800000895d */ /* 0x002fea0003900000 */
[----:B------:R-:W1:Y:S02]  /*7220*/  @!P0 SYNCS.PHASECHK.TRANS64 P0, [R9+URZ], R4 ;  /* 0x00000004090085a7 */ /* 0x000e64000800007f */
[----:B-1----:R-:W-:Y:S05]  /*7230*/  @!P0 BRA `(.L_x_127) ;  /* 0xfffffffc00f08947 */ /* 0x002fea000383ffff */
[----:B------:R-:W-:Y:S05]  /*7240*/  BRA `(.L_x_159) ;  /* 0xfffffff000e87947 */ /* 0x000fea000383ffff */
.L_x_128:
[----:B0-----:R0:W1:Y:S02]  /*7250*/  SYNCS.PHASECHK.TRANS64.TRYWAIT P0, [R6+URZ], R5 ;  /* 0x00000005060075a7 */ /* 0x001064000800017f */
[----:B-1----:R-:W-:Y:S05]  /*7260*/  @!P0 NANOSLEEP.SYNCS 0x989680 ;  /* 0x009896800000895d */ /* 0x002fea0003900000 */
[----:B------:R-:W1:Y:S02]  /*7270*/  @!P0 SYNCS.PHASECHK.TRANS64 P0, [R6+URZ], R5 ;  /* 0x00000005060085a7 */ /* 0x000e64000800007f */
[----:B-1----:R-:W-:Y:S05]  /*7280*/  @!P0 BRA `(.L_x_128) ;  /* 0xfffffffc00f08947 */ /* 0x002fea000383ffff */
[----:B------:R-:W-:Y:S05]  /*7290*/  BRA `(.L_x_160) ;  /* 0xfffffff000f87947 */ /* 0x000fea000383ffff */
.L_x_129:
[----:B0-----:R0:W1:Y:S02]  /*72a0*/  SYNCS.PHASECHK.TRANS64.TRYWAIT P0, [R9+URZ], R4 ;  /* 0x00000004090075a7 */ /* 0x001064000800017f */
[----:B-1----:R-:W-:Y:S05]  /*72b0*/  @!P0 NANOSLEEP.SYNCS 0x989680 ;  /* 0x009896800000895d */ /* 0x002fea0003900000 */
[----:B------:R-:W1:Y:S02]  /*72c0*/  @!P0 SYNCS.PHASECHK.TRANS64 P0, [R9+URZ], R4 ;  /* 0x00000004090085a7 */ /* 0x000e64000800007f */
[----:B-1----:R-:W-:Y:S05]  /*72d0*/  @!P0 BRA `(.L_x_129) ;  /* 0xfffffffc00f08947 */ /* 0x002fea000383ffff */
[----:B------:R-:W-:Y:S05]  /*72e0*/  BRA `(.L_x_161) ;  /* 0xfffffff400087947 */ /* 0x000fea000383ffff */
.L_x_130:
[----:B0-----:R0:W1:Y:S02]  /*72f0*/  SYNCS.PHASECHK.TRANS64.TRYWAIT P0, [R6+URZ], R5 ;  /* 0x00000005060075a7 */ /* 0x001064000800017f */
[----:B-1----:R-:W-:Y:S05]  /*7300*/  @!P0 NANOSLEEP.SYNCS 0x989680 ;  /* 0x009896800000895d */ /* 0x002fea0003900000 */
[----:B------:R-:W1:Y:S02]  /*7310*/  @!P0 SYNCS.PHASECHK.TRANS64 P0, [R6+URZ], R5 ;  /* 0x00000005060085a7 */ /* 0x000e64000800007f */
[----:B-1----:R-:W-:Y:S05]  /*7320*/  @!P0 BRA `(.L_x_130) ;  /* 0xfffffffc00f08947 */ /* 0x002fea000383ffff */
[----:B------:R-:W-:Y:S05]  /*7330*/  BRA `(.L_x_162) ;  /* 0xfffffff400187947 */ /* 0x000fea000383ffff */
.L_x_131:
[----:B0-----:R0:W1:Y:S02]  /*7340*/  SYNCS.PHASECHK.TRANS64.TRYWAIT P0, [R9+URZ], R4 ;  /* 0x00000004090075a7 */ /* 0x001064000800017f */
[----:B-1----:R-:W-:Y:S05]  /*7350*/  @!P0 NANOSLEEP.SYNCS 0x989680 ;  /* 0x009896800000895d */ /* 0x002fea0003900000 */
[----:B------:R-:W1:Y:S02]  /*7360*/  @!P0 SYNCS.PHASECHK.TRANS64 P0, [R9+URZ], R4 ;  /* 0x00000004090085a7 */ /* 0x000e64000800007f */
[----:B-1----:R-:W-:Y:S05]  /*7370*/  @!P0 BRA `(.L_x_131) ;  /* 0xfffffffc00f08947 */ /* 0x002fea000383ffff */
[----:B------:R-:W-:Y:S05]  /*7380*/  BRA `(.L_x_163) ;  /* 0xfffffff400287947 */ /* 0x000fea000383ffff */
.L_x_132:
[----:B0-----:R0:W1:Y:S02]  /*7390*/  SYNCS.PHASECHK.TRANS64.TRYWAIT P0, [R6+URZ], R5 ;  /* 0x00000005060075a7 */ /* 0x001064000800017f */
[----:B-1----:R-:W-:Y:S05]  /*73a0*/  @!P0 NANOSLEEP.SYNCS 0x989680 ;  /* 0x009896800000895d */ /* 0x002fea0003900000 */
[----:B------:R-:W1:Y:S02]  /*73b0*/  @!P0 SYNCS.PHASECHK.TRANS64 P0, [R6+URZ], R5 ;  /* 0x00000005060085a7 */ /* 0x000e64000800007f */
[----:B-1----:R-:W-:Y:S05]  /*73c0*/  @!P0 BRA `(.L_x_132) ;  /* 0xfffffffc00f08947 */ /* 0x002fea000383ffff */
[----:B------:R-:W-:Y:S05]  /*73d0*/  BRA `(.L_x_164) ;  /* 0xfffffff400387947 */ /* 0x000fea000383ffff */
.L_x_133:
[----:B0-----:R0:W1:Y:S02]  /*73e0*/  SYNCS.PHASECHK.TRANS64.TRYWAIT P0, [R9+URZ], R4 ;  /* 0x00000004090075a7 */ /* 0x001064000800017f */
[----:B-1----:R-:W-:Y:S05]  /*73f0*/  @!P0 NANOSLEEP.SYNCS 0x989680 ;  /* 0x009896800000895d */ /* 0x002fea0003900000 */
[----:B------:R-:W1:Y:S02]  /*7400*/  @!P0 SYNCS.PHASECHK.TRANS64 P0, [R9+URZ], R4 ;  /* 0x00000004090085a7 */ /* 0x000e64000800007f */
[----:B-1----:R-:W-:Y:S05]  /*7410*/  @!P0 BRA `(.L_x_133) ;  /* 0xfffffffc00f08947 */ /* 0x002fea000383ffff */
[----:B------:R-:W-:Y:S05]  /*7420*/  BRA `(.L_x_165) ;  /* 0xfffffff400487947 */ /* 0x000fea000383ffff */
.L_x_134:
[----:B0-----:R0:W1:Y:S02]  /*7430*/  SYNCS.PHASECHK.TRANS64.TRYWAIT P0, [R6+URZ], R5 ;  /* 0x00000005060075a7 */ /* 0x001064000800017f */
[----:B-1----:R-:W-:Y:S05]  /*7440*/  @!P0 NANOSLEEP.SYNCS 0x989680 ;  /* 0x009896800000895d */ /* 0x002fea0003900000 */
[----:B------:R-:W1:Y:S02]  /*7450*/  @!P0 SYNCS.PHASECHK.TRANS64 P0, [R6+URZ], R5 ;  /* 0x00000005060085a7 */ /* 0x000e64000800007f */
[----:B-1----:R-:W-:Y:S05]  /*7460*/  @!P0 BRA `(.L_x_134) ;  /* 0xfffffffc00f08947 */ /* 0x002fea000383ffff */
[----:B------:R-:W-:Y:S05]  /*7470*/  BRA `(.L_x_166) ;  /* 0xfffffff400587947 */ /* 0x000fea000383ffff */
.L_x_135:
[----:B0-----:R0:W1:Y:S02]  /*7480*/  SYNCS.PHASECHK.TRANS64.TRYWAIT P0, [R9+URZ], R4 ;  /* 0x00000004090075a7 */ /* 0x001064000800017f */
[----:B-1----:R-:W-:Y:S05]  /*7490*/  @!P0 NANOSLEEP.SYNCS 0x989680 ;  /* 0x009896800000895d */ /* 0x002fea0003900000 */
[----:B------:R-:W1:Y:S02]  /*74a0*/  @!P0 SYNCS.PHASECHK.TRANS64 P0, [R9+URZ], R4 ;  /* 0x00000004090085a7 */ /* 0x000e64000800007f */
[----:B-1----:R-:W-:Y:S05]  /*74b0*/  @!P0 BRA `(.L_x_135) ;  /* 0xfffffffc00f08947 */ /* 0x002fea000383ffff */
[----:B------:R-:W-:Y:S05]  /*74c0*/  BRA `(.L_x_167) ;  /* 0xfffffff400687947 */ /* 0x000fea000383ffff */
.L_x_136:
[----:B0-----:R0:W1:Y:S02]  /*74d0*/  SYNCS.PHASECHK.TRANS64.TRYWAIT P0, [R6+URZ], R5 ;  /* 0x00000005060075a7 */ /* 0x001064000800017f */
[----:B-1----:R-:W-:Y:S05]  /*74e0*/  @!P0 NANOSLEEP.SYNCS 0x989680 ;  /* 0x009896800000895d */ /* 0x002fea0003900000 */
[----:B------:R-:W1:Y:S02]  /*74f0*/  @!P0 SYNCS.PHASECHK.TRANS64 P0, [R6+URZ], R5 ;  /* 0x00000005060085a7 */ /* 0x000e64000800007f */
[----:B-1----:R-:W-:Y:S05]  /*7500*/  @!P0 BRA `(.L_x_136) ;  /* 0xfffffffc00f08947 */ /* 0x002fea000383ffff */
[----:B------:R-:W-:Y:S05]  /*7510*/  BRA `(.L_x_168) ;  /* 0xfffffff400787947 */ /* 0x000fea000383ffff */
.L_x_137:
[----:B-1----:R1:W2:Y:S02]  /*7520*/  SYNCS.PHASECHK.TRANS64.TRYWAIT P0, [R9+URZ], R4 ;  /* 0x00000004090075a7 */ /* 0x0022a4000800017f */
[----:B--2---:R-:W-:Y:S05]  /*7530*/  @!P0 NANOSLEEP.SYNCS 0x989680 ;  /* 0x009896800000895d */ /* 0x004fea0003900000 */
[----:B------:R-:W2:Y:S02]  /*7540*/  @!P0 SYNCS.PHASECHK.TRANS64 P0, [R9+URZ], R4 ;  /* 0x00000004090085a7 */ /* 0x000ea4000800007f */
[----:B--2---:R-:W-:Y:S05]  /*7550*/  @!P0 BRA `(.L_x_137) ;  /* 0xfffffffc00f08947 */ /* 0x004fea000383ffff */
[----:B------:R-:W-:Y:S05]  /*7560*/  BRA `(.L_x_169) ;  /* 0xfffffff400807947 */ /* 0x000fea000383ffff */
.L_x_170:
[----:B------:R-:W-:-:S00]  /*7570*/  BRA `(.L_x_170) ;  /* 0xfffffffc00fc7947 */ /* 0x000fc0000383ffff */
[----:B------:R-:W-:-:S00]  /*7580*/  NOP ;  /* 0x0000000000007918 */ /* 0x000fc00000000000 */
[----:B------:R-:W-:-:S00]  /*7590*/  NOP ;  /* 0x0000000000007918 */ /* 0x000fc00000000000 */
[----:B------:R-:W-:-:S00]  /*75a0*/  NOP ;  /* 0x0000000000007918 */ /* 0x000fc00000000000 */
[----:B------:R-:W-:-:S00]  /*75b0*/  NOP ;  /* 0x0000000000007918 */ /* 0x000fc00000000000 */
[----:B------:R-:W-:-:S00]  /*75c0*/  NOP ;  /* 0x0000000000007918 */ /* 0x000fc00000000000 */
[----:B------:R-:W-:-:S00]  /*75d0*/  NOP ;  /* 0x0000000000007918 */ /* 0x000fc00000000000 */
[----:B------:R-:W-:-:S00]  /*75e0*/  NOP ;  /* 0x0000000000007918 */ /* 0x000fc00000000000 */
[----:B------:R-:W-:-:S00]  /*75f0*/  NOP ;  /* 0x0000000000007918 */ /* 0x000fc00000000000 */
.L_x_171:


//--------------------- .nv.global.init           --------------------------
	.section	.nv.global.init,"aw",@progbits
.nv.global.init:
	.type		$str$22,@object
	.size		$str$22,($str$23 - $str$22)
$str$22:
        /*0000*/ 	.byte	0x6b, 0x5f, 0x74, 0x69, 0x6c, 0x65, 0x5f, 0x63, 0x6f, 0x75, 0x6e, 0x74, 0x20, 0x3e, 0x3d, 0x20
        /*0010*/ 	.byte	0x31, 0x00
	.type		$str$23,@object
	.size		$str$23,(__unnamed_1 - $str$23)
$str$23:
        /*0012*/ 	.byte	0x2f, 0x74, 0x6d, 0x70, 0x2f, 0x63, 0x75, 0x74, 0x6c, 0x61, 0x73, 0x73, 0x5f, 0x73, 0x77, 0x65
        /*0022*/ 	.byte	0x65, 0x70, 0x5f, 0x73, 0x72, 0x63, 0x2f, 0x69, 0x6e, 0x63, 0x6c, 0x75, 0x64, 0x65, 0x2f, 0x63
        /*0032*/ 	.byte	0x75, 0x74, 0x6c, 0x61, 0x73, 0x73, 0x2f, 0x67, 0x65, 0x6d, 0x6d, 0x2f, 0x63, 0x6f, 0x6c, 0x6c
        /*0042*/ 	.byte	0x65, 0x63, 0x74, 0x69, 0x76, 0x65, 0x2f, 0x73, 0x6d, 0x39, 0x30, 0x5f, 0x6d, 0x6d, 0x61, 0x5f
        /*0052*/ 	.byte	0x74, 0x6d, 0x61, 0x5f, 0x67, 0x6d, 0x6d, 0x61, 0x5f, 0x73, 0x73, 0x5f, 0x77, 0x61, 0x72, 0x70
        /*0062*/ 	.byte	0x73, 0x70, 0x65, 0x63, 0x69, 0x61, 0x6c, 0x69, 0x7a, 0x65, 0x64, 0x2e, 0x68, 0x70, 0x70, 0x00
	.type		__unnamed_1,@object
	.size		__unnamed_1,(.L_0 - __unnamed_1)
__unnamed_1:
        /*0072*/ 	.byte	0x76, 0x6f, 0x69, 0x64, 0x20, 0x63, 0x75, 0x74, 0x6c, 0x61, 0x73, 0x73, 0x3a, 0x3a, 0x67, 0x65
        /* <DEDUP_REMOVED lines=180> */
        /*0bc2*/ 	.byte	0x74, 0x79, 0x5d, 0x00
.L_0:


//--------------------- .nv.shared._ZN7cutlass13device_kernelINS_4gemm6kernel13GemmUniversalIN4cute5tupleIJiiiiEEENS1_10collective13CollectiveMmaINS1_34MainloopSm90TmaGmmaWarpSpecializedILi25ENS5_IJNS4_1CILi1EEESB_SB_EEENS1_35KernelTmaWarpSpecializedCooperativeEEENS5_IJNSA_ILi256EEENSA_ILi32EEENSA_ILi16EEEEEENS_10bfloat16_tENS5_IJlSB_lEEESJ_SK_NS4_8TiledMMAINS4_8MMA_AtomIJNS4_4SM904GMMA27MMA_64x32x16_F32BF16BF16_SSILNSO_5MajorE0ELSQ_0ELNSO_7ScaleInE1ELSR_1EEEEEENS4_6LayoutINS5_IJNSA_ILi2EEESB_SB_EEENS5_IJSB_NSA_ILi0EEESX_EEEEENS5_IJNS4_10UnderscoreES10_S10_EEEEENS4_13SM90_TMA_LOADENS4_14ComposedLayoutINS4_7SwizzleILi1ELi4ELi3EEENS4_18smem_ptr_flag_bitsILi16EEENSU_INS5_IJNSA_ILi8EEESH_EEENS5_IJSH_SB_EEEEEEEvNS4_8identityES13_S1D_vS1E_EENS_8epilogue10collective6detail29Sm90TmaWarpSpecializedAdapterINS1H_15DefaultEpilogueISJ_SK_SK_NS1G_6thread17LinearCombinationISJ_Li1EffLNS1L_9ScaleType4KindE0ELNS_15FloatRoundStyleE2ESJ_EENS1_15EpilogueDefaultEEEEEvvEEEEvNT_6ParamsE --------------------------
	.section	.nv.shared._ZN7cutlass13device_kernelINS_4gemm6kernel13GemmUniversalIN4cute5tupleIJiiiiEEENS1_10collective13CollectiveMmaINS1_34MainloopSm90TmaGmmaWarpSpecializedILi25ENS5_IJNS4_1CILi1EEESB_SB_EEENS1_35KernelTmaWarpSpecializedCooperativeEEENS5_IJNSA_ILi256EEENSA_ILi32EEENSA_ILi16EEEEEENS_10bfloat16_tENS5_IJlSB_lEEESJ_SK_NS4_8TiledMMAINS4_8MMA_AtomIJNS4_4SM904GMMA27MMA_64x32x16_F32BF16BF16_SSILNSO_5MajorE0ELSQ_0ELNSO_7ScaleInE1ELSR_1EEEEEENS4_6LayoutINS5_IJNSA_ILi2EEESB_SB_EEENS5_IJSB_NSA_ILi0EEESX_EEEEENS5_IJNS4_10UnderscoreES10_S10_EEEEENS4_13SM90_TMA_LOADENS4_14ComposedLayoutINS4_7SwizzleILi1ELi4ELi3EEENS4_18smem_ptr_flag_bitsILi16EEENSU_INS5_IJNSA_ILi8EEESH_EEENS5_IJSH_SB_EEEEEEEvNS4_8identityES13_S1D_vS1E_EENS_8epilogue10collective6detail29Sm90TmaWarpSpecializedAdapterINS1H_15DefaultEpilogueISJ_SK_SK_NS1G_6thread17LinearCombinationISJ_Li1EffLNS1L_9ScaleType4KindE0ELNS_15FloatRoundStyleE2ESJ_EENS1_15EpilogueDefaultEEEEEvvEEEEvNT_6ParamsE,"aw",@nobits
	.sectionflags	@""
	.align	16
	.zero		1024


//--------------------- .nv.shared.reserved.0     --------------------------
	.section	.nv.shared.reserved.0,"aw",@nobits
	.weak		__nv_reservedSMEM_offset_0_alias
	.size		__nv_reservedSMEM_offset_0_alias, 0, 0
	.other		__nv_reservedSMEM_offset_0_alias,@"STO_CUDA_RESERVED_SHARED STV_DEFAULT"
__nv_reservedSMEM_offset_0_alias:
	.zero		0


//--------------------- .nv.global                --------------------------
	.section	.nv.global,"aw",@nobits
.nv.global:
	.type		_ZN40_INTERNAL_967e9e30_4_k_cu_ddf83530_130074cute1_E,@object
	.size		_ZN40_INTERNAL_967e9e30_4_k_cu_ddf83530_130074cute1_E,(_ZN40_INTERNAL_967e9e30_4_k_cu_ddf83530_130074cuda3std3__45__cpo6cbeginE - _ZN40_INTERNAL_967e9e30_4_k_cu_ddf83530_130074cute1_E)
_ZN40_INTERNAL_967e9e30_4_k_cu_ddf83530_130074cute1_E:
	.zero		1
	.type		_ZN40_INTERNAL_967e9e30_4_k_cu_ddf83530_130074cuda3std3__45__cpo6cbeginE,@object
	.size		_ZN40_INTERNAL_967e9e30_4_k_cu_ddf83530_130074cuda3std3__45__cpo6cbeginE,(_ZN40_INTERNAL_967e9e30_4_k_cu_ddf83530_130074cuda3std3__48in_placeE - _ZN40_INTERNAL_967e9e30_4_k_cu_ddf83530_130074cuda3std3__45__cpo6cbeginE)
_ZN40_INTERNAL_967e9e30_4_k_cu_ddf83530_130074cuda3std3__45__cpo6cbeginE:
	.zero		1
	.type		_ZN40_INTERNAL_967e9e30_4_k_cu_ddf83530_130074cuda3std3__48in_placeE,@object
	.size		_ZN40_INTERNAL_967e9e30_4_k_cu_ddf83530_130074cuda3std3__48in_placeE,(_ZN40_INTERNAL_967e9e30_4_k_cu_ddf83530_130074cuda3std6ranges3__45__cpo9iter_moveE - _ZN40_INTERNAL_967e9e30_4_k_cu_ddf83530_130074cuda3std3__48in_placeE)
_ZN40_INTERNAL_967e9e30_4_k_cu_ddf83530_130074cuda3std3__48in_placeE:
	.zero		1
	.type		_ZN40_INTERNAL_967e9e30_4_k_cu_ddf83530_130074cuda3std6ranges3__45__cpo9iter_moveE,@object
	.size		_ZN40_INTERNAL_967e9e30_4_k_cu_ddf83530_130074cuda3std6ranges3__45__cpo9iter_moveE,(_ZN40_INTERNAL_967e9e30_4_k_cu_ddf83530_130074cuda3std3__45__cpo5beginE - _ZN40_INTERNAL_967e9e30_4_k_cu_ddf83530_130074cuda3std6ranges3__45__cpo9iter_moveE)
_ZN40_INTERNAL_967e9e30_4_k_cu_ddf83530_130074cuda3std6ranges3__45__cpo9iter_moveE:
	.zero		1
	.type		_ZN40_INTERNAL_967e9e30_4_k_cu_ddf83530_130074cuda3std3__45__cpo5beginE,@object
	.size		_ZN40_INTERNAL_967e9e30_4_k_cu_ddf83530_130074cuda3std3__45__cpo5beginE,(_ZN40_INTERNAL_967e9e30_4_k_cu_ddf83530_130074cuda3std3__442_GLOBAL__N__967e9e30_4_k_cu_ddf83530_130076ignoreE - _ZN40_INTERNAL_967e9e30_4_k_cu_ddf83530_130074cuda3std3__45__cpo5beginE)
_ZN40_INTERNAL_967e9e30_4_k_cu_ddf83530_130074cuda3std3__45__cpo5beginE:
	.zero		1
	.type		_ZN40_INTERNAL_967e9e30_4_k_cu_ddf83530_130074cuda3std3__442_GLOBAL__N__967e9e30_4_k_cu_ddf83530_130076ignoreE,@object
	.size		_ZN40_INTERNAL_967e9e30_4_k_cu_ddf83530_130074cuda3std3__442_GLOBAL__N__967e9e30_4_k_cu_ddf83530_130076ignoreE,(_ZN40_INTERNAL_967e9e30_4_k_cu_ddf83530_130074cute7productE - _ZN40_INTERNAL_967e9e30_4_k_cu_ddf83530_130074cuda3std3__442_GLOBAL__N__967e9e30_4_k_cu_ddf83530_130076ignoreE)
_ZN40_INTERNAL_967e9e30_4_k_cu_ddf83530_130074cuda3std3__442_GLOBAL__N__967e9e30_4_k_cu_ddf83530_130076ignoreE:
	.zero		1
	.type		_ZN40_INTERNAL_967e9e30_4_k_cu_ddf83530_130074cute7productE,@object
	.size		_ZN40_INTERNAL_967e9e30_4_k_cu_ddf83530_130074cute7productE,(_ZN40_INTERNAL_967e9e30_4_k_cu_ddf83530_130074cuda3std3__45__cpo3endE - _ZN40_INTERNAL_967e9e30_4_k_cu_ddf83530_130074cute7productE)
_ZN40_INTERNAL_967e9e30_4_k_cu_ddf83530_130074cute7productE:
	.zero		1
	.type		_ZN40_INTERNAL_967e9e30_4_k_cu_ddf83530_130074cuda3std3__45__cpo3endE,@object
	.size		_ZN40_INTERNAL_967e9e30_4_k_cu_ddf83530_130074cuda3std3__45__cpo3endE,(_ZN40_INTERNAL_967e9e30_4_k_cu_ddf83530_130074cuda3std3__419piecewise_constructE - _ZN40_INTERNAL_967e9e30_4_k_cu_ddf83530_130074cuda3std3__45__cpo3endE)
_ZN40_INTERNAL_967e9e30_4_k_cu_ddf83530_130074cuda3std3__45__cpo3endE:
	.zero		1
	.type		_ZN40_INTERNAL_967e9e30_4_k_cu_ddf83530_130074cuda3std3__419piecewise_constructE,@object
	.size		_ZN40_INTERNAL_967e9e30_4_k_cu_ddf83530_130074cuda3std3__419piecewise_constructE,(_ZN40_INTERNAL_967e9e30_4_k_cu_ddf83530_130074cuda3std3__45__cpo4cendE - _ZN40_INTERNAL_967e9e30_4_k_cu_ddf83530_130074cuda3std3__419piecewise_constructE)
_ZN40_INTERNAL_967e9e30_4_k_cu_ddf83530_130074cuda3std3__419piecewise_constructE:
	.zero		1
	.type		_ZN40_INTERNAL_967e9e30_4_k_cu_ddf83530_130074cuda3std3__45__cpo4cendE,@object
	.size		_ZN40_INTERNAL_967e9e30_4_k_cu_ddf83530_130074cuda3std3__45__cpo4cendE,(_ZN40_INTERNAL_967e9e30_4_k_cu_ddf83530_130074cuda3std6ranges3__45__cpo4swapE - _ZN40_INTERNAL_967e9e30_4_k_cu_ddf83530_130074cuda3std3__45__cpo4cendE)
_ZN40_INTERNAL_967e9e30_4_k_cu_ddf83530_130074cuda3std3__45__cpo4cendE:
	.zero		1
	.type		_ZN40_INTERNAL_967e9e30_4_k_cu_ddf83530_130074cuda3std6ranges3__45__cpo4swapE,@object
	.size		_ZN40_INTERNAL_967e9e30_4_k_cu_ddf83530_130074cuda3std6ranges3__45__cpo4swapE,(.L_8 - _ZN40_INTERNAL_967e9e30_4_k_cu_ddf83530_130074cuda3std6ranges3__45__cpo4swapE)
_ZN40_INTERNAL_967e9e30_4_k_cu_ddf83530_130074cuda3std6ranges3__45__cpo4swapE:
	.zero		1
.L_8:


//--------------------- .nv.constant0._ZN7cutlass13device_kernelINS_4gemm6kernel13GemmUniversalIN4cute5tupleIJiiiiEEENS1_10collective13CollectiveMmaINS1_34MainloopSm90TmaGmmaWarpSpecializedILi25ENS5_IJNS4_1CILi1EEESB_SB_EEENS1_35KernelTmaWarpSpecializedCooperativeEEENS5_IJNSA_ILi256EEENSA_ILi32EEENSA_ILi16EEEEEENS_10bfloat16_tENS5_IJlSB_lEEESJ_SK_NS4_8TiledMMAINS4_8MMA_AtomIJNS4_4SM904GMMA27MMA_64x32x16_F32BF16BF16_SSILNSO_5MajorE0ELSQ_0ELNSO_7ScaleInE1ELSR_1EEEEEENS4_6LayoutINS5_IJNSA_ILi2EEESB_SB_EEENS5_IJSB_NSA_ILi0EEESX_EEEEENS5_IJNS4_10UnderscoreES10_S10_EEEEENS4_13SM90_TMA_LOADENS4_14ComposedLayoutINS4_7SwizzleILi1ELi4ELi3EEENS4_18smem_ptr_flag_bitsILi16EEENSU_INS5_IJNSA_ILi8EEESH_EEENS5_IJSH_SB_EEEEEEEvNS4_8identityES13_S1D_vS1E_EENS_8epilogue10collective6detail29Sm90TmaWarpSpecializedAdapterINS1H_15DefaultEpilogueISJ_SK_SK_NS1G_6thread17LinearCombinationISJ_Li1EffLNS1L_9ScaleType4KindE0ELNS_15FloatRoundStyleE2ESJ_EENS1_15EpilogueDefaultEEEEEvvEEEEvNT_6ParamsE --------------------------
	.section	.nv.constant0._ZN7cutlass13device_kernelINS_4gemm6kernel13GemmUniversalIN4cute5tupleIJiiiiEEENS1_10collective13CollectiveMmaINS1_34MainloopSm90TmaGmmaWarpSpecializedILi25ENS5_IJNS4_1CILi1EEESB_SB_EEENS1_35KernelTmaWarpSpecializedCooperativeEEENS5_IJNSA_ILi256EEENSA_ILi32EEENSA_ILi16EEEEEENS_10bfloat16_tENS5_IJlSB_lEEESJ_SK_NS4_8TiledMMAINS4_8MMA_AtomIJNS4_4SM904GMMA27MMA_64x32x16_F32BF16BF16_SSILNSO_5MajorE0ELSQ_0ELNSO_7ScaleInE1ELSR_1EEEEEENS4_6LayoutINS5_IJNSA_ILi2EEESB_SB_EEENS5_IJSB_NSA_ILi0EEESX_EEEEENS5_IJNS4_10UnderscoreES10_S10_EEEEENS4_13SM90_TMA_LOADENS4_14ComposedLayoutINS4_7SwizzleILi1ELi4ELi3EEENS4_18smem_ptr_flag_bitsILi16EEENSU_INS5_IJNSA_ILi8EEESH_EEENS5_IJSH_SB_EEEEEEEvNS4_8identityES13_S1D_vS1E_EENS_8epilogue10collective6detail29Sm90TmaWarpSpecializedAdapterINS1H_15DefaultEpilogueISJ_SK_SK_NS1G_6thread17LinearCombinationISJ_Li1EffLNS1L_9ScaleType4KindE0ELNS_15FloatRoundStyleE2ESJ_EENS1_15EpilogueDefaultEEEEEvvEEEEvNT_6ParamsE,"a",@progbits
	.sectionflags	@""
	.align	4
.nv.constant0._ZN7cutlass13device_kernelINS_4gemm6kernel13GemmUniversalIN4cute5tupleIJiiiiEEENS1_10collective13CollectiveMmaINS1_34MainloopSm90TmaGmmaWarpSpecializedILi25ENS5_IJNS4_1CILi1EEESB_SB_EEENS1_35KernelTmaWarpSpecializedCooperativeEEENS5_IJNSA_ILi256EEENSA_ILi32EEENSA_ILi16EEEEEENS_10bfloat16_tENS5_IJlSB_lEEESJ_SK_NS4_8TiledMMAINS4_8MMA_AtomIJNS4_4SM904GMMA27MMA_64x32x16_F32BF16BF16_SSILNSO_5MajorE0ELSQ_0ELNSO_7ScaleInE1ELSR_1EEEEEENS4_6LayoutINS5_IJNSA_ILi2EEESB_SB_EEENS5_IJSB_NSA_ILi0EEESX_EEEEENS5_IJNS4_10UnderscoreES10_S10_EEEEENS4_13SM90_TMA_LOADENS4_14ComposedLayoutINS4_7SwizzleILi1ELi4ELi3EEENS4_18smem_ptr_flag_bitsILi16EEENSU_INS5_IJNSA_ILi8EEESH_EEENS5_IJSH_SB_EEEEEEEvNS4_8identityES13_S1D_vS1E_EENS_8epilogue10collective6detail29Sm90TmaWarpSpecializedAdapterINS1H_15DefaultEpilogueISJ_SK_SK_NS1G_6thread17LinearCombinationISJ_Li1EffLNS1L_9ScaleType4KindE0ELNS_15FloatRoundStyleE2ESJ_EENS1_15EpilogueDefaultEEEEEvvEEEEvNT_6ParamsE:
	.zero		1664


//--------------------- SYMBOLS --------------------------

	.type		.nv.reservedSmem.offset0,@object
	.size		.nv.reservedSmem.offset0,0x4
	.type		__assertfail,@function
